def matmul_kernel(
    a_ptr,
    b_ptr,
    c_ptr,
    M,
    N,
    K,
    stride_am,
    stride_ak,
    stride_bk,
    stride_bn,
    stride_cm,
    stride_cn,
    BLOCK_M: tl.constexpr,
    BLOCK_N: tl.constexpr,
    BLOCK_K: tl.constexpr,
    GROUP_M: tl.constexpr,
):
    pid = tl.program_id(axis=0)
    num_pid_m = tl.cdiv(M, BLOCK_M)
    num_pid_n = tl.cdiv(N, BLOCK_N)
    num_pid_in_group = GROUP_M * num_pid_n
    group_id = pid // num_pid_in_group
    first_pid_m = group_id * GROUP_M
    group_size_m = min(num_pid_m - first_pid_m, GROUP_M)
    pid_m = first_pid_m + ((pid % num_pid_in_group) % group_size_m)
    pid_n = (pid % num_pid_in_group) // group_size_m

    offs_am = (pid_m * BLOCK_M + tl.arange(0, BLOCK_M)) % M
    offs_bn = (pid_n * BLOCK_N + tl.arange(0, BLOCK_N)) % N
    offs_k = tl.arange(0, BLOCK_K)
    a_ptrs = a_ptr + offs_am[:, None] * stride_am + offs_k[None, :] * stride_ak
    b_ptrs = b_ptr + offs_k[:, None] * stride_bk + offs_bn[None, :] * stride_bn

    acc = tl.zeros((BLOCK_M, BLOCK_N), dtype=tl.float32)
    for kk in range(0, tl.cdiv(K, BLOCK_K)):
        a = tl.load(a_ptrs, mask=offs_k[None, :] < K - kk * BLOCK_K, other=0.0)
        b = tl.load(b_ptrs, mask=offs_k[:, None] < K - kk * BLOCK_K, other=0.0)
        acc = tl.dot(a, b, acc)
        a_ptrs += BLOCK_K * stride_ak
        b_ptrs += BLOCK_K * stride_bk

    c = acc.to(c_ptr.dtype.element_ty)
    offs_cm = pid_m * BLOCK_M + tl.arange(0, BLOCK_M)
    offs_cn = pid_n * BLOCK_N + tl.arange(0, BLOCK_N)
    c_ptrs = c_ptr + offs_cm[:, None] * stride_cm + offs_cn[None, :] * stride_cn
    mask = (offs_cm[:, None] < M) & (offs_cn[None, :] < N)
    tl.store(c_ptrs, c, mask=mask)

# config = {"BLOCK_K": 64, "BLOCK_M": 64, "BLOCK_N": 16, "GROUP_M": 8, "arch": "sm_100", "dtype": "bf16", "num_ctas": 1, "num_stages": 2, "num_warps": 2}
# arch = sm_100


// ===== COMPILED SASS (sm_100a) =====

	.target	sm_100a

	.elftype	@"ET_EXEC"


//--------------------- .note.nv.tkinfo           --------------------------
	.section	.note.nv.tkinfo,"",@"SHT_NOTE"
	.sectionflags	@"SHF_NOTE_NV_TKINFO"
	.tkinfo
        /*0018*/ 	.word	0x00000081
        /*0030*/ 	.string	""
        /*0030*/ 	.string	"ptxas-blackwell"
        /*0030*/ 	.string	"Cuda compilation tools, release 12.9, V12.9.86"
        /*0030*/ 	.string	"Build cuda_12.9.r12.9/compiler.36037853_0"
        /*0030*/ 	.string	"-v  -suppress-debug-info  -lineinfo  -arch sm_100a "



//--------------------- .note.nv.cuver            --------------------------
	.section	.note.nv.cuver,"",@"SHT_NOTE"
	.sectionflags	@"SHF_NOTE_NV_CUVER"
        /*0018*/ 	.short	0x0001
        /*001a*/ 	.short	0x0064
        /*001c*/ 	.short	0x0001
        /*001e*/ 	.short	0x0000
        /*0020*/ 	.short	0x0001
        /*0022*/ 	.short	0x0000


//--------------------- .nv.info                  --------------------------
	.section	.nv.info,"",@"SHT_CUDA_INFO"
	.align	4


	//----- nvinfo : EIATTR_REGCOUNT
	.align		4
        /*0000*/ 	.byte	0x04, 0x2f
        /*0002*/ 	.short	(.L_1 - .L_0)
	.align		4
.L_0:
        /*0004*/ 	.word	index@(matmul_kernel)
        /*0008*/ 	.word	0x000000d9


	//----- nvinfo : EIATTR_FRAME_SIZE
	.align		4
.L_1:
        /*000c*/ 	.byte	0x04, 0x11
        /*000e*/ 	.short	(.L_3 - .L_2)
	.align		4
.L_2:
        /*0010*/ 	.word	index@(matmul_kernel)
        /*0014*/ 	.word	0x00000000


	//----- nvinfo : EIATTR_MIN_STACK_SIZE
	.align		4
.L_3:
        /*0018*/ 	.byte	0x04, 0x12
        /*001a*/ 	.short	(.L_5 - .L_4)
	.align		4
.L_4:
        /*001c*/ 	.word	index@(matmul_kernel)
        /*0020*/ 	.word	0x00000000
.L_5:


//--------------------- .nv.info.matmul_kernel    --------------------------
	.section	.nv.info.matmul_kernel,"",@"SHT_CUDA_INFO"
	.sectionflags	@""
	.align	4


	//----- nvinfo : EIATTR_CUDA_API_VERSION
	.align		4
        /*0000*/ 	.byte	0x04, 0x37
        /*0002*/ 	.short	(.L_7 - .L_6)
.L_6:
        /*0004*/ 	.word	0x00000081


	//----- nvinfo : EIATTR_KPARAM_INFO
	.align		4
.L_7:
        /*0008*/ 	.byte	0x04, 0x17
        /*000a*/ 	.short	(.L_9 - .L_8)
.L_8:
        /*000c*/ 	.word	0x00000000
        /*0010*/ 	.short	0x000d
        /*0012*/ 	.short	0x0048
        /*0014*/ 	.byte	0x00, 0xf4, 0x21, 0x00


	//----- nvinfo : EIATTR_KPARAM_INFO
	.align		4
.L_9:
        /*0018*/ 	.byte	0x04, 0x17
        /*001a*/ 	.short	(.L_11 - .L_10)
.L_10:
        /*001c*/ 	.word	0x00000000
        /*0020*/ 	.short	0x000c
        /*0022*/ 	.short	0x0040
        /*0024*/ 	.byte	0x00, 0xf4, 0x21, 0x00


	//----- nvinfo : EIATTR_KPARAM_INFO
	.align		4
.L_11:
        /*0028*/ 	.byte	0x04, 0x17
        /*002a*/ 	.short	(.L_13 - .L_12)
.L_12:
        /*002c*/ 	.word	0x00000000
        /*0030*/ 	.short	0x000b
        /*0032*/ 	.short	0x0038
        /*0034*/ 	.byte	0x00, 0xf0, 0x11, 0x00


	//----- nvinfo : EIATTR_KPARAM_INFO
	.align		4
.L_13:
        /*0038*/ 	.byte	0x04, 0x17
        /*003a*/ 	.short	(.L_15 - .L_14)
.L_14:
        /*003c*/ 	.word	0x00000000
        /*0040*/ 	.short	0x000a
        /*0042*/ 	.short	0x0034
        /*0044*/ 	.byte	0x00, 0xf0, 0x11, 0x00


	//----- nvinfo : EIATTR_KPARAM_INFO
	.align		4
.L_15:
        /*0048*/ 	.byte	0x04, 0x17
        /*004a*/ 	.short	(.L_17 - .L_16)
.L_16:
        /*004c*/ 	.word	0x00000000
        /*0050*/ 	.short	0x0009
        /*0052*/ 	.short	0x0030
        /*0054*/ 	.byte	0x00, 0xf0, 0x11, 0x00


	//----- nvinfo : EIATTR_KPARAM_INFO
	.align		4
.L_17:
        /*0058*/ 	.byte	0x04, 0x17
        /*005a*/ 	.short	(.L_19 - .L_18)
.L_18:
        /*005c*/ 	.word	0x00000000
        /*0060*/ 	.short	0x0008
        /*0062*/ 	.short	0x002c
        /*0064*/ 	.byte	0x00, 0xf0, 0x11, 0x00


	//----- nvinfo : EIATTR_KPARAM_INFO
	.align		4
.L_19:
        /*0068*/ 	.byte	0x04, 0x17
        /*006a*/ 	.short	(.L_21 - .L_20)
.L_20:
        /*006c*/ 	.word	0x00000000
        /*0070*/ 	.short	0x0007
        /*0072*/ 	.short	0x0028
        /*0074*/ 	.byte	0x00, 0xf0, 0x11, 0x00


	//----- nvinfo : EIATTR_KPARAM_INFO
	.align		4
.L_21:
        /*0078*/ 	.byte	0x04, 0x17
        /*007a*/ 	.short	(.L_23 - .L_22)
.L_22:
        /*007c*/ 	.word	0x00000000
        /*0080*/ 	.short	0x0006
        /*0082*/ 	.short	0x0024
        /*0084*/ 	.byte	0x00, 0xf0, 0x11, 0x00


	//----- nvinfo : EIATTR_KPARAM_INFO
	.align		4
.L_23:
        /*0088*/ 	.byte	0x04, 0x17
        /*008a*/ 	.short	(.L_25 - .L_24)
.L_24:
        /*008c*/ 	.word	0x00000000
        /*0090*/ 	.short	0x0005
        /*0092*/ 	.short	0x0020
        /*0094*/ 	.byte	0x00, 0xf0, 0x11, 0x00


	//----- nvinfo : EIATTR_KPARAM_INFO
	.align		4
.L_25:
        /*0098*/ 	.byte	0x04, 0x17
        /*009a*/ 	.short	(.L_27 - .L_26)
.L_26:
        /*009c*/ 	.word	0x00000000
        /*00a0*/ 	.short	0x0004
        /*00a2*/ 	.short	0x001c
        /*00a4*/ 	.byte	0x00, 0xf0, 0x11, 0x00


	//----- nvinfo : EIATTR_KPARAM_INFO
	.align		4
.L_27:
        /*00a8*/ 	.byte	0x04, 0x17
        /*00aa*/ 	.short	(.L_29 - .L_28)
.L_28:
        /*00ac*/ 	.word	0x00000000
        /*00b0*/ 	.short	0x0003
        /*00b2*/ 	.short	0x0018
        /*00b4*/ 	.byte	0x00, 0xf0, 0x11, 0x00


	//----- nvinfo : EIATTR_KPARAM_INFO
	.align		4
.L_29:
        /*00b8*/ 	.byte	0x04, 0x17
        /*00ba*/ 	.short	(.L_31 - .L_30)
.L_30:
        /*00bc*/ 	.word	0x00000000
        /*00c0*/ 	.short	0x0002
        /*00c2*/ 	.short	0x0010
        /*00c4*/ 	.byte	0x00, 0xf4, 0x21, 0x00


	//----- nvinfo : EIATTR_KPARAM_INFO
	.align		4
.L_31:
        /*00c8*/ 	.byte	0x04, 0x17
        /*00ca*/ 	.short	(.L_33 - .L_32)
.L_32:
        /*00cc*/ 	.word	0x00000000
        /*00d0*/ 	.short	0x0001
        /*00d2*/ 	.short	0x0008
        /*00d4*/ 	.byte	0x00, 0xf4, 0x21, 0x00


	//----- nvinfo : EIATTR_KPARAM_INFO
	.align		4
.L_33:
        /*00d8*/ 	.byte	0x04, 0x17
        /*00da*/ 	.short	(.L_35 - .L_34)
.L_34:
        /*00dc*/ 	.word	0x00000000
        /*00e0*/ 	.short	0x0000
        /*00e2*/ 	.short	0x0000
        /*00e4*/ 	.byte	0x00, 0xf4, 0x21, 0x00


	//----- nvinfo : EIATTR_SPARSE_MMA_MASK
	.align		4
.L_35:
        /*00e8*/ 	.byte	0x03, 0x50
        /*00ea*/ 	.short	0x0000


	//----- nvinfo : EIATTR_MAXREG_COUNT
	.align		4
        /*00ec*/ 	.byte	0x03, 0x1b
        /*00ee*/ 	.short	0x00ff


	//----- nvinfo : EIATTR_NUM_BARRIERS
	.align		4
        /*00f0*/ 	.byte	0x02, 0x4c
        /*00f2*/ 	.byte	0x01
	.zero		1


	//----- nvinfo : EIATTR_VRC_CTA_INIT_COUNT
	.align		4
        /*00f4*/ 	.byte	0x02, 0x4a
	.zero		1
	.zero		1


	//----- nvinfo : EIATTR_EXIT_INSTR_OFFSETS
	.align		4
        /*00f8*/ 	.byte	0x04, 0x1c
        /*00fa*/ 	.short	(.L_37 - .L_36)


	//   ....[0]....
.L_36:
        /*00fc*/ 	.word	0x000041a0


	//   ....[1]....
        /*0100*/ 	.word	0x000041d0


	//----- nvinfo : EIATTR_REQNTID
	.align		4
.L_37:
        /*0104*/ 	.byte	0x04, 0x10
        /*0106*/ 	.short	(.L_39 - .L_38)
.L_38:
        /*0108*/ 	.word	0x00000040
        /*010c*/ 	.word	0x00000001
        /*0110*/ 	.word	0x00000001


	//----- nvinfo : EIATTR_CBANK_PARAM_SIZE
	.align		4
.L_39:
        /*0114*/ 	.byte	0x03, 0x19
        /*0116*/ 	.short	0x0050


	//----- nvinfo : EIATTR_PARAM_CBANK
	.align		4
        /*0118*/ 	.byte	0x04, 0x0a
        /*011a*/ 	.short	(.L_41 - .L_40)
	.align		4
.L_40:
        /*011c*/ 	.word	index@(.nv.constant0.matmul_kernel)
        /*0120*/ 	.short	0x0380
        /*0122*/ 	.short	0x0050


	//----- nvinfo : EIATTR_SW_WAR
	.align		4
.L_41:
        /*0124*/ 	.byte	0x04, 0x36
        /*0126*/ 	.short	(.L_43 - .L_42)
.L_42:
        /*0128*/ 	.word	0x00000008
.L_43:


//--------------------- .nv.compat                --------------------------
	.section	.nv.compat,"",@"SHT_CUDA_COMPAT_INFO"
	.align	4
        /*0000*/ 	.byte	0x02, 0x02, 0x01, 0x00, 0x02, 0x05, 0x05, 0x00, 0x02, 0x03, 0x00, 0x00, 0x02, 0x06, 0x01, 0x00


//--------------------- .nv.callgraph             --------------------------
	.section	.nv.callgraph,"",@"SHT_CUDA_CALLGRAPH"
	.align	4
	.sectionentsize	8
	.align		4
        /*0000*/ 	.word	0x00000000
	.align		4
        /*0004*/ 	.word	0xffffffff
	.align		4
        /*0008*/ 	.word	0x00000000
	.align		4
        /*000c*/ 	.word	0xfffffffe
	.align		4
        /*0010*/ 	.word	0x00000000
	.align		4
        /*0014*/ 	.word	0xfffffffd
	.align		4
        /*0018*/ 	.word	0x00000000
	.align		4
        /*001c*/ 	.word	0xfffffffc


//--------------------- .text.matmul_kernel       --------------------------
	.section	.text.matmul_kernel,"ax",@progbits
	.align	128
        .global         matmul_kernel
        .type           matmul_kernel,@function
        .size           matmul_kernel,(.L_x_3 - matmul_kernel)
        .other          matmul_kernel,@"STO_CUDA_ENTRY STV_DEFAULT"
matmul_kernel:
.text.matmul_kernel:
[----:B------:R-:W0:Y:S08]  /*0000*/  LDC R1, c[0x0][0x37c] ;  /* 0x0000df00ff017b82 */ /* 0x000e300000000800 */
[----:B------:R-:W1:Y:S01]  /*0010*/  LDC.64 R24, c[0x0][0x398] ;  /* 0x0000e600ff187b82 */ /* 0x000e620000000a00 */
[----:B------:R-:W2:Y:S01]  /*0020*/  S2R R5, SR_CTAID.X ;  /* 0x0000000000057919 */ /* 0x000ea20000002500 */
[----:B------:R-:W3:Y:S01]  /*0030*/  LDCU UR4, c[0x0][0x3a0] ;  /* 0x00007400ff0477ac */ /* 0x000ee20008000800 */
[----:B------:R-:W-:-:S02]  /*0040*/  CS2R R96, SRZ ;  /* 0x0000000000607805 */ /* 0x000fc4000001ff00 */
[----:B------:R-:W-:Y:S02]  /*0050*/  CS2R R98, SRZ ;  /* 0x0000000000627805 */ /* 0x000fe4000001ff00 */
[----:B------:R-:W-:Y:S02]  /*0060*/  CS2R R52, SRZ ;  /* 0x0000000000347805 */ /* 0x000fe4000001ff00 */
[----:B------:R-:W-:Y:S01]  /*0070*/  CS2R R54, SRZ ;  /* 0x0000000000367805 */ /* 0x000fe2000001ff00 */
[----:B------:R-:W4:Y:S01]  /*0080*/  LDCU.64 UR8, c[0x0][0x358] ;  /* 0x00006b00ff0877ac */ /* 0x000f220008000a00 */
[----:B---3--:R-:W-:Y:S01]  /*0090*/  UIADD3 UR4, UPT, UPT, UR4, 0x3f, URZ ;  /* 0x0000003f04047890 */ /* 0x008fe2000fffe0ff */
[----:B-1----:R-:W-:-:S03]  /*00a0*/  VIADD R0, R25, 0xf ;  /* 0x0000000f19007836 */ /* 0x002fc60000000000 */
[----:B------:R-:W-:Y:S02]  /*00b0*/  UISETP.GE.AND UP0, UPT, UR4, 0x40, UPT ;  /* 0x000000400400788c */ /* 0x000fe4000bf06270 */
[----:B------:R-:W-:-:S04]  /*00c0*/  SHF.R.S32.HI R3, RZ, 0x1f, R0 ;  /* 0x0000001fff037819 */ /* 0x000fc80000011400 */
[----:B------:R-:W-:Y:S02]  /*00d0*/  LEA.HI R3, R3, R0, RZ, 0x4 ;  /* 0x0000000003037211 */ /* 0x000fe400078f20ff */
[----:B--2---:R-:W-:Y:S02]  /*00e0*/  IABS R8, R5 ;  /* 0x0000000500087213 */ /* 0x004fe40000000000 */
[----:B------:R-:W-:-:S05]  /*00f0*/  SHF.R.S32.HI R3, RZ, 0x4, R3 ;  /* 0x00000004ff037819 */ /* 0x000fca0000011403 */
[----:B------:R-:W-:-:S05]  /*0100*/  IMAD.SHL.U32 R4, R3, 0x8, RZ ;  /* 0x0000000803047824 */ /* 0x000fca00078e00ff */
[-C--:B------:R-:W-:Y:S02]  /*0110*/  IABS R7, R4.reuse ;  /* 0x0000000400077213 */ /* 0x080fe40000000000 */
[----:B------:R-:W-:Y:S02]  /*0120*/  IABS R10, R4 ;  /* 0x00000004000a7213 */ /* 0x000fe40000000000 */
[----:B------:R-:W1:Y:S08]  /*0130*/  I2F.RP R0, R7 ;  /* 0x0000000700007306 */ /* 0x000e700000209400 */
[----:B-1----:R-:W1:Y:S02]  /*0140*/  MUFU.RCP R0, R0 ;  /* 0x0000000000007308 */ /* 0x002e640000001000 */
[----:B-1----:R-:W-:-:S02]  /*0150*/  VIADD R2, R0, 0xffffffe ;  /* 0x0ffffffe00027836 */ /* 0x002fc40000000000 */
[----:B------:R-:W-:-:S04]  /*0160*/  IMAD.MOV R0, RZ, RZ, -R10 ;  /* 0x000000ffff007224 */ /* 0x000fc800078e0a0a */
[----:B------:R1:W2:Y:S02]  /*0170*/  F2I.FTZ.U32.TRUNC.NTZ R3, R2 ;  /* 0x0000000200037305 */ /* 0x0002a4000021f000 */
[----:B-1----:R-:W-:Y:S02]  /*0180*/  IMAD.MOV.U32 R2, RZ, RZ, RZ ;  /* 0x000000ffff027224 */ /* 0x002fe400078e00ff */
[----:B--2---:R-:W-:-:S04]  /*0190*/  IMAD.MOV R6, RZ, RZ, -R3 ;  /* 0x000000ffff067224 */ /* 0x004fc800078e0a03 */
[----:B------:R-:W-:Y:S02]  /*01a0*/  IMAD R9, R6, R7, RZ ;  /* 0x0000000706097224 */ /* 0x000fe400078e02ff */
[----:B------:R-:W-:Y:S02]  /*01b0*/  IMAD.MOV.U32 R6, RZ, RZ, R8 ;  /* 0x000000ffff067224 */ /* 0x000fe400078e0008 */
[----:B------:R-:W-:-:S06]  /*01c0*/  IMAD.HI.U32 R3, R3, R9, R2 ;  /* 0x0000000903037227 */ /* 0x000fcc00078e0002 */
[----:B------:R-:W-:-:S04]  /*01d0*/  IMAD.HI.U32 R3, R3, R6, RZ ;  /* 0x0000000603037227 */ /* 0x000fc800078e00ff */
[----:B------:R-:W-:-:S05]  /*01e0*/  IMAD R0, R3, R0, R6 ;  /* 0x0000000003007224 */ /* 0x000fca00078e0206 */
[----:B------:R-:W-:-:S13]  /*01f0*/  ISETP.GT.U32.AND P1, PT, R7, R0, PT ;  /* 0x000000000700720c */ /* 0x000fda0003f24070 */
[----:B------:R-:W-:Y:S02]  /*0200*/  @!P1 IMAD.IADD R0, R0, 0x1, -R7 ;  /* 0x0000000100009824 */ /* 0x000fe400078e0a07 */
[----:B------:R-:W-:Y:S01]  /*0210*/  @!P1 VIADD R3, R3, 0x1 ;  /* 0x0000000103039836 */ /* 0x000fe20000000000 */
[----:B------:R-:W-:Y:S02]  /*0220*/  ISETP.NE.AND P1, PT, R4, RZ, PT ;  /* 0x000000ff0400720c */ /* 0x000fe40003f25270 */
[----:B------:R-:W-:Y:S02]  /*0230*/  ISETP.GE.U32.AND P0, PT, R0, R7, PT ;  /* 0x000000070000720c */ /* 0x000fe40003f06070 */
[----:B------:R-:W-:-:S04]  /*0240*/  LOP3.LUT R0, R5, R4, RZ, 0x3c, !PT ;  /* 0x0000000405007212 */ /* 0x000fc800078e3cff */
[----:B------:R-:W-:Y:S01]  /*0250*/  ISETP.GE.AND P2, PT, R0, RZ, PT ;  /* 0x000000ff0000720c */ /* 0x000fe20003f46270 */
[----:B------:R-:W-:-:S06]  /*0260*/  VIADD R0, R24, 0x3f ;  /* 0x0000003f18007836 */ /* 0x000fcc0000000000 */
[----:B------:R-:W-:-:S04]  /*0270*/  @P0 VIADD R3, R3, 0x1 ;  /* 0x0000000103030836 */ /* 0x000fc80000000000 */
[----:B------:R-:W-:Y:S01]  /*0280*/  IMAD.MOV.U32 R2, RZ, RZ, R3 ;  /* 0x000000ffff027224 */ /* 0x000fe200078e0003 */
[----:B------:R-:W-:-:S03]  /*0290*/  SHF.R.S32.HI R3, RZ, 0x1f, R0 ;  /* 0x0000001fff037819 */ /* 0x000fc60000011400 */
[----:B------:R-:W-:Y:S01]  /*02a0*/  @!P2 IMAD.MOV R2, RZ, RZ, -R2 ;  /* 0x000000ffff02a224 */ /* 0x000fe200078e0a02 */
[----:B------:R-:W-:Y:S02]  /*02b0*/  @!P1 LOP3.LUT R2, RZ, R4, RZ, 0x33, !PT ;  /* 0x00000004ff029212 */ /* 0x000fe400078e33ff */
[----:B------:R-:W-:-:S03]  /*02c0*/  LEA.HI R3, R3, R0, RZ, 0x6 ;  /* 0x0000000003037211 */ /* 0x000fc600078f30ff */
[----:B------:R-:W-:Y:S02]  /*02d0*/  IMAD.SHL.U32 R6, R2, 0x8, RZ ;  /* 0x0000000802067824 */ /* 0x000fe400078e00ff */
[----:B------:R-:W-:-:S03]  /*02e0*/  IMAD.MOV R2, RZ, RZ, -R2 ;  /* 0x000000ffff027224 */ /* 0x000fc600078e0a02 */
[----:B------:R-:W-:Y:S01]  /*02f0*/  LEA.HI.SX32 R3, R3, -R6, 0x1a ;  /* 0x8000000603037211 */ /* 0x000fe200078fd2ff */
[----:B------:R-:W-:-:S03]  /*0300*/  IMAD R4, R4, R2, R5 ;  /* 0x0000000204047224 */ /* 0x000fc600078e0205 */
[----:B------:R-:W-:Y:S02]  /*0310*/  VIMNMX R11, PT, PT, R3, 0x8, PT ;  /* 0x00000008030b7848 */ /* 0x000fe40003fe0100 */
[----:B------:R-:W-:Y:S02]  /*0320*/  IABS R9, R4 ;  /* 0x0000000400097213 */ /* 0x000fe40000000000 */
[----:B------:R-:W-:-:S04]  /*0330*/  IABS R7, R11 ;  /* 0x0000000b00077213 */ /* 0x000fc80000000000 */
[----:B------:R-:W1:Y:S08]  /*0340*/  I2F.RP R0, R7 ;  /* 0x0000000700007306 */ /* 0x000e700000209400 */
[----:B-1----:R-:W1:Y:S02]  /*0350*/  MUFU.RCP R0, R0 ;  /* 0x0000000000007308 */ /* 0x002e640000001000 */
[----:B-1----:R-:W-:-:S06]  /*0360*/  VIADD R3, R0, 0xffffffe ;  /* 0x0ffffffe00037836 */ /* 0x002fcc0000000000 */
[----:B------:R-:W1:Y:S02]  /*0370*/  F2I.FTZ.U32.TRUNC.NTZ R3, R3 ;  /* 0x0000000300037305 */ /* 0x000e64000021f000 */
[----:B-1----:R-:W-:-:S04]  /*0380*/  IMAD.MOV R8, RZ, RZ, -R3 ;  /* 0x000000ffff087224 */ /* 0x002fc800078e0a03 */
[----:B------:R-:W-:Y:S01]  /*0390*/  IMAD.MOV.U32 R2, RZ, RZ, R8 ;  /* 0x000000ffff027224 */ /* 0x000fe200078e0008 */
[----:B------:R-:W-:-:S03]  /*03a0*/  IABS R8, R11 ;  /* 0x0000000b00087213 */ /* 0x000fc60000000000 */
[----:B------:R-:W-:Y:S02]  /*03b0*/  IMAD R5, R2, R7, RZ ;  /* 0x0000000702057224 */ /* 0x000fe400078e02ff */
[----:B------:R-:W-:Y:S02]  /*03c0*/  IMAD.MOV.U32 R2, RZ, RZ, RZ ;  /* 0x000000ffff027224 */ /* 0x000fe400078e00ff */
[----:B------:R-:W-:Y:S02]  /*03d0*/  IMAD.MOV R0, RZ, RZ, -R8 ;  /* 0x000000ffff007224 */ /* 0x000fe400078e0a08 */
[----:B------:R-:W-:Y:S01]  /*03e0*/  IMAD.HI.U32 R2, R3, R5, R2 ;  /* 0x0000000503027227 */ /* 0x000fe200078e0002 */
[----:B------:R-:W1:Y:S05]  /*03f0*/  S2R R8, SR_TID.X ;  /* 0x0000000000087919 */ /* 0x000e6a0000002100 */
[----:B------:R-:W-:-:S04]  /*0400*/  IMAD.HI.U32 R2, R2, R9, RZ ;  /* 0x0000000902027227 */ /* 0x000fc800078e00ff */
[----:B------:R-:W-:-:S05]  /*0410*/  IMAD R0, R2, R0, R9 ;  /* 0x0000000002007224 */ /* 0x000fca00078e0209 */
[----:B------:R-:W-:-:S13]  /*0420*/  ISETP.GT.U32.AND P1, PT, R7, R0, PT ;  /* 0x000000000700720c */ /* 0x000fda0003f24070 */
[----:B------:R-:W-:Y:S02]  /*0430*/  @!P1 IMAD.IADD R0, R0, 0x1, -R7 ;  /* 0x0000000100009824 */ /* 0x000fe400078e0a07 */
[----:B------:R-:W-:Y:S01]  /*0440*/  @!P1 VIADD R2, R2, 0x1 ;  /* 0x0000000102029836 */ /* 0x000fe20000000000 */
[----:B------:R-:W-:Y:S02]  /*0450*/  ISETP.NE.AND P1, PT, R11, RZ, PT ;  /* 0x000000ff0b00720c */ /* 0x000fe40003f25270 */
[----:B------:R-:W-:Y:S02]  /*0460*/  ISETP.GE.U32.AND P0, PT, R0, R7, PT ;  /* 0x000000070000720c */ /* 0x000fe40003f06070 */
[----:B------:R-:W-:Y:S02]  /*0470*/  LOP3.LUT R0, R4, R11, RZ, 0x3c, !PT ;  /* 0x0000000b04007212 */ /* 0x000fe400078e3cff */
[----:B-1----:R-:W-:Y:S02]  /*0480*/  LOP3.LUT R8, R8, 0x3f, RZ, 0xc0, !PT ;  /* 0x0000003f08087812 */ /* 0x002fe400078ec0ff */
[----:B------:R-:W-:-:S07]  /*0490*/  ISETP.GE.AND P2, PT, R0, RZ, PT ;  /* 0x000000ff0000720c */ /* 0x000fce0003f46270 */
[----:B------:R-:W-:-:S06]  /*04a0*/  @P0 VIADD R2, R2, 0x1 ;  /* 0x0000000102020836 */ /* 0x000fcc0000000000 */
[----:B------:R-:W-:Y:S01]  /*04b0*/  @!P2 IMAD.MOV R2, RZ, RZ, -R2 ;  /* 0x000000ffff02a224 */ /* 0x000fe200078e0a02 */
[----:B------:R-:W-:-:S05]  /*04c0*/  @!P1 LOP3.LUT R2, RZ, R11, RZ, 0x33, !PT ;  /* 0x0000000bff029212 */ /* 0x000fca00078e33ff */
[----:B------:R-:W-:-:S04]  /*04d0*/  IMAD.MOV R0, RZ, RZ, -R2 ;  /* 0x000000ffff007224 */ /* 0x000fc800078e0a02 */
[----:B------:R-:W-:-:S04]  /*04e0*/  IMAD R0, R11, R0, R4 ;  /* 0x000000000b007224 */ /* 0x000fc800078e0204 */
[----:B------:R-:W-:Y:S02]  /*04f0*/  IMAD.IADD R3, R6, 0x1, R0 ;  /* 0x0000000106037824 */ /* 0x000fe400078e0200 */
[----:B------:R-:W-:Y:S02]  /*0500*/  IMAD.SHL.U32 R0, R2, 0x10, RZ ;  /* 0x0000001002007824 */ /* 0x000fe400078e00ff */
[----:B------:R-:W-:Y:S02]  /*0510*/  IMAD R2, R3, 0x40, R8 ;  /* 0x0000004003027824 */ /* 0x000fe400078e0208 */
[C---:B------:R-:W-:Y:S02]  /*0520*/  VIADD R26, R0.reuse, 0x1 ;  /* 0x00000001001a7836 */ /* 0x040fe40000000000 */
[C---:B------:R-:W-:Y:S02]  /*0530*/  VIADD R28, R0.reuse, 0x2 ;  /* 0x00000002001c7836 */ /* 0x040fe40000000000 */
[----:B------:R-:W-:-:S02]  /*0540*/  VIADD R30, R0, 0x3 ;  /* 0x00000003001e7836 */ /* 0x000fc40000000000 */
[C---:B------:R-:W-:Y:S02]  /*0550*/  VIADD R32, R0.reuse, 0x4 ;  /* 0x0000000400207836 */ /* 0x040fe40000000000 */
[C---:B------:R-:W-:Y:S02]  /*0560*/  VIADD R33, R0.reuse, 0x5 ;  /* 0x0000000500217836 */ /* 0x040fe40000000000 */
[C---:B------:R-:W-:Y:S02]  /*0570*/  VIADD R34, R0.reuse, 0x6 ;  /* 0x0000000600227836 */ /* 0x040fe40000000000 */
        /* <DEDUP_REMOVED lines=8> */
[----:B------:R-:W-:Y:S01]  /*0600*/  VIADD R16, R0, 0xf ;  /* 0x0000000f00107836 */ /* 0x000fe20000000000 */
[----:B0---4-:R-:W-:Y:S06]  /*0610*/  BRA.U !UP0, `(.L_x_0) ;  /* 0x0000003108d87547 */ /* 0x011fec000b800000 */
[----:B------:R-:W-:Y:S01]  /*0620*/  IABS R14, R24 ;  /* 0x00000018000e7213 */ /* 0x000fe20000000000 */
[----:B------:R-:W0:Y:S01]  /*0630*/  LDC.64 R124, c[0x0][0x388] ;  /* 0x0000e200ff7c7b82 */ /* 0x000e220000000a00 */
[----:B------:R-:W-:Y:S01]  /*0640*/  IABS R22, R25 ;  /* 0x0000001900167213 */ /* 0x000fe20000000000 */
[----:B------:R-:W1:Y:S01]  /*0650*/  LDCU UR5, c[0x0][0x3a4] ;  /* 0x00007480ff0577ac */ /* 0x000e620008000800 */
[----:B------:R-:W2:Y:S01]  /*0660*/  I2F.RP R3, R14 ;  /* 0x0000000e00037306 */ /* 0x000ea20000209400 */
[----:B------:R-:W-:Y:S02]  /*0670*/  ISETP.GE.AND P2, PT, R2, RZ, PT ;  /* 0x000000ff0200720c */ /* 0x000fe40003f46270 */
[----:B------:R-:W-:Y:S02]  /*0680*/  CS2R R76, SRZ ;  /* 0x00000000004c7805 */ /* 0x000fe4000001ff00 */
[----:B------:R-:W-:Y:S01]  /*0690*/  ISETP.GE.AND P5, PT, R15, RZ, PT ;  /* 0x000000ff0f00720c */ /* 0x000fe20003fa6270 */
[----:B------:R-:W3:Y:S01]  /*06a0*/  LDCU.64 UR6, c[0x0][0x380] ;  /* 0x00007000ff0677ac */ /* 0x000ee20008000a00 */
[----:B------:R-:W-:-:S02]  /*06b0*/  IABS R17, R39 ;  /* 0x0000002700117213 */ /* 0x000fc40000000000 */
[----:B------:R-:W-:Y:S02]  /*06c0*/  CS2R R78, SRZ ;  /* 0x00000000004e7805 */ /* 0x000fe4000001ff00 */
[----:B------:R-:W-:Y:S01]  /*06d0*/  IABS R21, R37 ;  /* 0x0000002500157213 */ /* 0x000fe20000000000 */
[----:B------:R-:W4:Y:S01]  /*06e0*/  I2F.RP R9, R22 ;  /* 0x0000001600097306 */ /* 0x000f220000209400 */
[----:B------:R-:W-:Y:S02]  /*06f0*/  ISETP.GE.AND P0, PT, R12, RZ, PT ;  /* 0x000000ff0c00720c */ /* 0x000fe40003f06270 */
[----:B------:R-:W-:Y:S02]  /*0700*/  CS2R R80, SRZ ;  /* 0x0000000000507805 */ /* 0x000fe4000001ff00 */
[----:B------:R-:W-:Y:S02]  /*0710*/  IABS R19, R38 ;  /* 0x0000002600137213 */ /* 0x000fe40000000000 */
[----:B------:R-:W-:-:S02]  /*0720*/  CS2R R82, SRZ ;  /* 0x0000000000527805 */ /* 0x000fc4000001ff00 */
[----:B------:R-:W-:Y:S02]  /*0730*/  IABS R23, R33 ;  /* 0x0000002100177213 */ /* 0x000fe40000000000 */
[----:B------:R-:W-:Y:S02]  /*0740*/  CS2R R96, SRZ ;  /* 0x0000000000607805 */ /* 0x000fe4000001ff00 */
[----:B------:R-:W-:Y:S01]  /*0750*/  ISETP.GE.AND P4, PT, R16, RZ, PT ;  /* 0x000000ff1000720c */ /* 0x000fe20003f86270 */
[----:B--2---:R-:W2:Y:S01]  /*0760*/  MUFU.RCP R3, R3 ;  /* 0x0000000300037308 */ /* 0x004ea20000001000 */
[----:B------:R-:W-:Y:S02]  /*0770*/  IABS R27, R28 ;  /* 0x0000001c001b7213 */ /* 0x000fe40000000000 */
[----:B------:R-:W-:Y:S02]  /*0780*/  CS2R R98, SRZ ;  /* 0x0000000000627805 */ /* 0x000fe4000001ff00 */
[----:B------:R-:W-:-:S02]  /*0790*/  IABS R29, R26 ;  /* 0x0000001a001d7213 */ /* 0x000fc40000000000 */
[----:B------:R-:W-:Y:S02]  /*07a0*/  CS2R R52, SRZ ;  /* 0x0000000000347805 */ /* 0x000fe4000001ff00 */
[----:B------:R-:W-:Y:S02]  /*07b0*/  IABS R31, R0 ;  /* 0x00000000001f7213 */ /* 0x000fe40000000000 */
[----:B------:R-:W-:Y:S01]  /*07c0*/  CS2R R54, SRZ ;  /* 0x0000000000367805 */ /* 0x000fe2000001ff00 */
[----:B----4-:R-:W4:Y:S01]  /*07d0*/  MUFU.RCP R9, R9 ;  /* 0x0000000900097308 */ /* 0x010f220000001000 */
[----:B--2---:R-:W-:-:S07]  /*07e0*/  VIADD R4, R3, 0xffffffe ;  /* 0x0ffffffe03047836 */ /* 0x004fce0000000000 */
[----:B------:R2:W5:Y:S01]  /*07f0*/  F2I.FTZ.U32.TRUNC.NTZ R5, R4 ;  /* 0x0000000400057305 */ /* 0x000562000021f000 */
[----:B----4-:R-:W-:Y:S01]  /*0800*/  VIADD R6, R9, 0xffffffe ;  /* 0x0ffffffe09067836 */ /* 0x010fe20000000000 */
[----:B------:R-:W-:-:S06]  /*0810*/  IABS R9, R2 ;  /* 0x0000000200097213 */ /* 0x000fcc0000000000 */
[----:B------:R4:W0:Y:S01]  /*0820*/  F2I.FTZ.U32.TRUNC.NTZ R7, R6 ;  /* 0x0000000600077305 */ /* 0x000822000021f000 */
[----:B--2---:R-:W-:Y:S02]  /*0830*/  IMAD.MOV.U32 R4, RZ, RZ, RZ ;  /* 0x000000ffff047224 */ /* 0x004fe400078e00ff */
[----:B-----5:R-:W-:Y:S02]  /*0840*/  IMAD.MOV R11, RZ, RZ, -R5 ;  /* 0x000000ffff0b7224 */ /* 0x020fe400078e0a05 */
[----:B----4-:R-:W-:Y:S02]  /*0850*/  IMAD.MOV.U32 R6, RZ, RZ, RZ ;  /* 0x000000ffff067224 */ /* 0x010fe400078e00ff */
[----:B------:R-:W-:Y:S02]  /*0860*/  IMAD R11, R11, R14, RZ ;  /* 0x0000000e0b0b7224 */ /* 0x000fe400078e02ff */
[----:B0-----:R-:W-:Y:S02]  /*0870*/  IMAD.MOV R13, RZ, RZ, -R7 ;  /* 0x000000ffff0d7224 */ /* 0x001fe400078e0a07 */
[----:B------:R-:W-:Y:S01]  /*0880*/  IMAD.HI.U32 R5, R5, R11, R4 ;  /* 0x0000000b05057227 */ /* 0x000fe200078e0004 */
[----:B------:R-:W-:-:S02]  /*0890*/  IABS R4, R16 ;  /* 0x0000001000047213 */ /* 0x000fc40000000000 */
[----:B------:R-:W-:Y:S01]  /*08a0*/  IABS R11, R15 ;  /* 0x0000000f000b7213 */ /* 0x000fe20000000000 */
[----:B------:R-:W-:Y:S01]  /*08b0*/  IMAD R3, R13, R22, RZ ;  /* 0x000000160d037224 */ /* 0x000fe200078e02ff */
[----:B------:R-:W-:Y:S01]  /*08c0*/  IABS R13, R12 ;  /* 0x0000000c000d7213 */ /* 0x000fe20000000000 */
[----:B------:R-:W-:Y:S01]  /*08d0*/  IMAD.HI.U32 R5, R5, R9, RZ ;  /* 0x0000000905057227 */ /* 0x000fe200078e00ff */
[----:B------:R-:W-:-:S03]  /*08e0*/  IABS R15, R40 ;  /* 0x00000028000f7213 */ /* 0x000fc60000000000 */
[----:B------:R-:W-:-:S04]  /*08f0*/  IMAD.HI.U32 R6, R7, R3, R6 ;  /* 0x0000000307067227 */ /* 0x000fc800078e0006 */
[----:B------:R-:W-:Y:S02]  /*0900*/  IMAD.MOV.U32 R7, RZ, RZ, R4 ;  /* 0x000000ffff077224 */ /* 0x000fe400078e0004 */
[----:B------:R-:W-:Y:S02]  /*0910*/  IMAD.MOV R5, RZ, RZ, -R5 ;  /* 0x000000ffff057224 */ /* 0x000fe400078e0a05 */
[----:B------:R-:W-:-:S04]  /*0920*/  IMAD.HI.U32 R3, R6, R7, RZ ;  /* 0x0000000706037227 */ /* 0x000fc800078e00ff */
[----:B------:R-:W-:Y:S02]  /*0930*/  IMAD.MOV R10, RZ, RZ, -R3 ;  /* 0x000000ffff0a7224 */ /* 0x000fe400078e0a03 */
[----:B------:R-:W-:Y:S02]  /*0940*/  IMAD R3, R14, R5, R9 ;  /* 0x000000050e037224 */ /* 0x000fe400078e0209 */
[----:B------:R-:W-:-:S03]  /*0950*/  IMAD.HI.U32 R4, R6, R11, RZ ;  /* 0x0000000b06047227 */ /* 0x000fc600078e00ff */
[----:B------:R-:W-:Y:S01]  /*0960*/  ISETP.GT.U32.AND P1, PT, R14, R3, PT ;  /* 0x000000030e00720c */ /* 0x000fe20003f24070 */
[----:B------:R-:W-:Y:S02]  /*0970*/  IMAD.MOV R5, RZ, RZ, -R4 ;  /* 0x000000ffff057224 */ /* 0x000fe400078e0a04 */
[----:B------:R-:W-:Y:S02]  /*0980*/  IMAD R4, R22, R10, R7 ;  /* 0x0000000a16047224 */ /* 0x000fe400078e0207 */
[----:B------:R-:W-:-:S04]  /*0990*/  IMAD.HI.U32 R7, R6, R13, RZ ;  /* 0x0000000d06077227 */ /* 0x000fc800078e00ff */
[----:B------:R-:W-:Y:S02]  /*09a0*/  IMAD.MOV R7, RZ, RZ, -R7 ;  /* 0x000000ffff077224 */ /* 0x000fe400078e0a07 */
[----:B------:R-:W-:-:S04]  /*09b0*/  IMAD.HI.U32 R9, R6, R15, RZ ;  /* 0x0000000f06097227 */ /* 0x000fc800078e00ff */
[----:B------:R-:W-:Y:S02]  /*09c0*/  @!P1 IMAD.IADD R3, R3, 0x1, -R14 ;  /* 0x0000000103039824 */ /* 0x000fe400078e0a0e */
[----:B------:R-:W-:-:S03]  /*09d0*/  IMAD.HI.U32 R10, R6, R17, RZ ;  /* 0x00000011060a7227 */ /* 0x000fc600078e00ff */
[----:B------:R-:W-:Y:S01]  /*09e0*/  ISETP.GT.U32.AND P1, PT, R14, R3, PT ;  /* 0x000000030e00720c */ /* 0x000fe20003f24070 */
[C---:B------:R-:W-:Y:S02]  /*09f0*/  IMAD R7, R22.reuse, R7, R13 ;  /* 0x0000000716077224 */ /* 0x040fe400078e020d */
[C---:B------:R-:W-:Y:S02]  /*0a00*/  IMAD R5, R22.reuse, R5, R11 ;  /* 0x0000000516057224 */ /* 0x040fe400078e020b */
[----:B------:R-:W-:Y:S02]  /*0a10*/  IMAD.MOV R9, RZ, RZ, -R9 ;  /* 0x000000ffff097224 */ /* 0x000fe400078e0a09 */
[----:B------:R-:W-:Y:S01]  /*0a20*/  IMAD.MOV R10, RZ, RZ, -R10 ;  /* 0x000000ffff0a7224 */ /* 0x000fe200078e0a0a */
[----:B------:R-:W-:Y:S01]  /*0a30*/  ISETP.GT.U32.AND P6, PT, R22, R5, PT ;  /* 0x000000051600720c */ /* 0x000fe20003fc4070 */
[----:B------:R-:W-:-:S04]  /*0a40*/  IMAD.HI.U32 R12, R6, R21, RZ ;  /* 0x00000015060c7227 */ /* 0x000fc800078e00ff */
[----:B------:R-:W-:Y:S01]  /*0a50*/  @!P1 IMAD.IADD R3, R3, 0x1, -R14 ;  /* 0x0000000103039824 */ /* 0x000fe200078e0a0e */
[----:B------:R-:W-:Y:S01]  /*0a60*/  ISETP.NE.AND P1, PT, R24, RZ, PT ;  /* 0x000000ff1800720c */ /* 0x000fe20003f25270 */
[C---:B------:R-:W-:Y:S02]  /*0a70*/  IMAD R9, R22.reuse, R9, R15 ;  /* 0x0000000916097224 */ /* 0x040fe400078e020f */
[----:B------:R-:W-:Y:S01]  /*0a80*/  @!P2 IMAD.MOV R3, RZ, RZ, -R3 ;  /* 0x000000ffff03a224 */ /* 0x000fe200078e0a03 */
[C---:B------:R-:W-:Y:S01]  /*0a90*/  ISETP.GT.U32.AND P2, PT, R22.reuse, R7, PT ;  /* 0x000000071600720c */ /* 0x040fe20003f44070 */
[----:B------:R-:W-:Y:S01]  /*0aa0*/  IMAD R10, R22, R10, R17 ;  /* 0x0000000a160a7224 */ /* 0x000fe200078e0211 */
[----:B------:R-:W-:Y:S01]  /*0ab0*/  IABS R17, R36 ;  /* 0x0000002400117213 */ /* 0x000fe20000000000 */
[----:B------:R-:W-:Y:S01]  /*0ac0*/  IMAD.HI.U32 R11, R6, R19, RZ ;  /* 0x00000013060b7227 */ /* 0x000fe200078e00ff */
[----:B------:R-:W-:-:S03]  /*0ad0*/  ISETP.GT.U32.AND P3, PT, R22, R9, PT ;  /* 0x000000091600720c */ /* 0x000fc60003f64070 */
[----:B------:R-:W-:Y:S02]  /*0ae0*/  IMAD.MOV R12, RZ, RZ, -R12 ;  /* 0x000000ffff0c7224 */ /* 0x000fe400078e0a0c */
[----:B------:R-:W-:Y:S01]  /*0af0*/  @!P1 LOP3.LUT R3, RZ, R24, RZ, 0x33, !PT ;  /* 0x00000018ff039212 */ /* 0x000fe200078e33ff */
[----:B------:R-:W-:Y:S01]  /*0b00*/  IMAD.MOV R11, RZ, RZ, -R11 ;  /* 0x000000ffff0b7224 */ /* 0x000fe200078e0a0b */
[C---:B------:R-:W-:Y:S01]  /*0b10*/  ISETP.GT.U32.AND P1, PT, R22.reuse, R4, PT ;  /* 0x000000041600720c */ /* 0x040fe20003f24070 */
[----:B------:R-:W-:Y:S01]  /*0b20*/  IMAD R12, R22, R12, R21 ;  /* 0x0000000c160c7224 */ /* 0x000fe200078e0215 */
[----:B------:R-:W-:Y:S01]  /*0b30*/  IABS R21, R34 ;  /* 0x0000002200157213 */ /* 0x000fe20000000000 */
[----:B------:R-:W-:-:S04]  /*0b40*/  IMAD.HI.U32 R13, R6, R17, RZ ;  /* 0x00000011060d7227 */ /* 0x000fc800078e00ff */
[C---:B------:R-:W-:Y:S01]  /*0b50*/  IMAD R11, R22.reuse, R11, R19 ;  /* 0x0000000b160b7224 */ /* 0x040fe200078e0213 */
[----:B------:R-:W-:Y:S01]  /*0b60*/  IABS R19, R35 ;  /* 0x0000002300137213 */ /* 0x000fe20000000000 */
[----:B------:R-:W-:Y:S02]  /*0b70*/  IMAD.MOV R13, RZ, RZ, -R13 ;  /* 0x000000ffff0d7224 */ /* 0x000fe400078e0a0d */
[--C-:B------:R-:W-:Y:S01]  /*0b80*/  @!P2 IMAD.IADD R7, R7, 0x1, -R22.reuse ;  /* 0x000000010707a824 */ /* 0x100fe200078e0a16 */
[C---:B------:R-:W-:Y:S01]  /*0b90*/  ISETP.GT.U32.AND P2, PT, R22.reuse, R12, PT ;  /* 0x0000000c1600720c */ /* 0x040fe20003f44070 */
[C---:B------:R-:W-:Y:S02]  /*0ba0*/  IMAD R13, R22.reuse, R13, R17 ;  /* 0x0000000d160d7224 */ /* 0x040fe400078e0211 */
[----:B------:R-:W-:Y:S01]  /*0bb0*/  @!P6 IMAD.IADD R5, R5, 0x1, -R22 ;  /* 0x000000010505e824 */ /* 0x000fe200078e0a16 */
[----:B------:R-:W-:Y:S01]  /*0bc0*/  ISETP.GT.U32.AND P6, PT, R22, R11, PT ;  /* 0x0000000b1600720c */ /* 0x000fe20003fc4070 */
[----:B------:R-:W-:-:S04]  /*0bd0*/  IMAD.HI.U32 R15, R6, R21, RZ ;  /* 0x00000015060f7227 */ /* 0x000fc800078e00ff */
[--C-:B------:R-:W-:Y:S01]  /*0be0*/  @!P1 IMAD.IADD R4, R4, 0x1, -R22.reuse ;  /* 0x0000000104049824 */ /* 0x100fe200078e0a16 */
[C---:B------:R-:W-:Y:S01]  /*0bf0*/  ISETP.GT.U32.AND P1, PT, R22.reuse, R10, PT ;  /* 0x0000000a1600720c */ /* 0x040fe20003f24070 */
[----:B------:R-:W-:Y:S01]  /*0c00*/  @!P3 IMAD.IADD R9, R9, 0x1, -R22 ;  /* 0x000000010909b824 */ /* 0x000fe200078e0a16 */
[----:B------:R-:W-:Y:S01]  /*0c10*/  ISETP.GT.U32.AND P3, PT, R22, R13, PT ;  /* 0x0000000d1600720c */ /* 0x000fe20003f64070 */
[----:B------:R-:W-:-:S04]  /*0c20*/  IMAD.HI.U32 R14, R6, R19, RZ ;  /* 0x00000013060e7227 */ /* 0x000fc800078e00ff */
[----:B------:R-:W-:-:S04]  /*0c30*/  IMAD.HI.U32 R16, R6, R23, RZ ;  /* 0x0000001706107227 */ /* 0x000fc800078e00ff */
[----:B------:R-:W-:Y:S02]  /*0c40*/  IMAD.MOV R15, RZ, RZ, -R15 ;  /* 0x000000ffff0f7224 */ /* 0x000fe400078e0a0f */
[----:B------:R-:W-:Y:S02]  /*0c50*/  IMAD.MOV R14, RZ, RZ, -R14 ;  /* 0x000000ffff0e7224 */ /* 0x000fe400078e0a0e */
[----:B------:R-:W-:Y:S01]  /*0c60*/  @!P2 IMAD.IADD R12, R12, 0x1, -R22 ;  /* 0x000000010c0ca824 */ /* 0x000fe200078e0a16 */
[C---:B------:R-:W-:Y:S01]  /*0c70*/  ISETP.GT.U32.AND P2, PT, R22.reuse, R5, PT ;  /* 0x000000051600720c */ /* 0x040fe20003f44070 */
[----:B------:R-:W-:Y:S02]  /*0c80*/  IMAD.MOV R16, RZ, RZ, -R16 ;  /* 0x000000ffff107224 */ /* 0x000fe400078e0a10 */
[C---:B------:R-:W-:Y:S01]  /*0c90*/  IMAD R15, R22.reuse, R15, R21 ;  /* 0x0000000f160f7224 */ /* 0x040fe200078e0215 */
[----:B------:R-:W-:Y:S01]  /*0ca0*/  IABS R21, R32 ;  /* 0x0000002000157213 */ /* 0x000fe20000000000 */
[----:B------:R-:W-:-:S02]  /*0cb0*/  IMAD R14, R22, R14, R19 ;  /* 0x0000000e160e7224 */ /* 0x000fc400078e0213 */
[----:B------:R-:W-:Y:S01]  /*0cc0*/  @!P6 IMAD.IADD R11, R11, 0x1, -R22 ;  /* 0x000000010b0be824 */ /* 0x000fe200078e0a16 */
[C---:B------:R-:W-:Y:S01]  /*0cd0*/  ISETP.GT.U32.AND P6, PT, R22.reuse, R4, PT ;  /* 0x000000041600720c */ /* 0x040fe20003fc4070 */
[----:B------:R-:W-:Y:S01]  /*0ce0*/  IMAD R16, R22, R16, R23 ;  /* 0x0000001016107224 */ /* 0x000fe200078e0217 */
[----:B------:R-:W-:Y:S01]  /*0cf0*/  IABS R23, R30 ;  /* 0x0000001e00177213 */ /* 0x000fe20000000000 */
[----:B------:R-:W-:-:S04]  /*0d00*/  IMAD.HI.U32 R17, R6, R21, RZ ;  /* 0x0000001506117227 */ /* 0x000fc800078e00ff */
[--C-:B------:R-:W-:Y:S01]  /*0d10*/  @!P1 IMAD.IADD R10, R10, 0x1, -R22.reuse ;  /* 0x000000010a0a9824 */ /* 0x100fe200078e0a16 */
[C---:B------:R-:W-:Y:S01]  /*0d20*/  ISETP.GT.U32.AND P1, PT, R22.reuse, R14, PT ;  /* 0x0000000e1600720c */ /* 0x040fe20003f24070 */
[----:B------:R-:W-:Y:S01]  /*0d30*/  @!P3 IMAD.IADD R13, R13, 0x1, -R22 ;  /* 0x000000010d0db824 */ /* 0x000fe200078e0a16 */
[----:B------:R-:W-:Y:S01]  /*0d40*/  ISETP.GT.U32.AND P3, PT, R22, R7, PT ;  /* 0x000000071600720c */ /* 0x000fe20003f64070 */
[----:B------:R-:W-:-:S04]  /*0d50*/  IMAD.HI.U32 R18, R6, R23, RZ ;  /* 0x0000001706127227 */ /* 0x000fc800078e00ff */
[----:B------:R-:W-:-:S04]  /*0d60*/  IMAD.HI.U32 R19, R6, R27, RZ ;  /* 0x0000001b06137227 */ /* 0x000fc800078e00ff */
[----:B------:R-:W-:-:S04]  /*0d70*/  IMAD.HI.U32 R20, R6, R29, RZ ;  /* 0x0000001d06147227 */ /* 0x000fc800078e00ff */
[----:B------:R-:W-:Y:S02]  /*0d80*/  IMAD.MOV R17, RZ, RZ, -R17 ;  /* 0x000000ffff117224 */ /* 0x000fe400078e0a11 */
[----:B------:R-:W-:-:S04]  /*0d90*/  IMAD.HI.U32 R6, R6, R31, RZ ;  /* 0x0000001f06067227 */ /* 0x000fc800078e00ff */
[----:B------:R-:W-:Y:S01]  /*0da0*/  @!P2 IMAD.IADD R5, R5, 0x1, -R22 ;  /* 0x000000010505a824 */ /* 0x000fe200078e0a16 */
[C---:B------:R-:W-:Y:S01]  /*0db0*/  ISETP.GT.U32.AND P2, PT, R22.reuse, R10, PT ;  /* 0x0000000a1600720c */ /* 0x040fe20003f44070 */
[----:B------:R-:W-:Y:S02]  /*0dc0*/  IMAD R17, R22, R17, R21 ;  /* 0x0000001116117224 */ /* 0x000fe400078e0215 */
[----:B------:R-:W-:Y:S02]  /*0dd0*/  IMAD.MOV R21, RZ, RZ, -R6 ;  /* 0x000000ffff157224 */ /* 0x000fe400078e0a06 */
[--C-:B------:R-:W-:Y:S02]  /*0de0*/  @!P6 IMAD.IADD R4, R4, 0x1, -R22.reuse ;  /* 0x000000010404e824 */ /* 0x100fe400078e0a16 */
[----:B------:R-:W-:Y:S01]  /*0df0*/  IMAD.MOV.U32 R6, RZ, RZ, R5 ;  /* 0x000000ffff067224 */ /* 0x000fe200078e0005 */
[----:B------:R-:W-:Y:S01]  /*0e00*/  LOP3.LUT R5, RZ, R25, RZ, 0x33, !PT ;  /* 0x00000019ff057212 */ /* 0x000fe200078e33ff */
[--C-:B------:R-:W-:Y:S01]  /*0e10*/  @!P1 IMAD.IADD R14, R14, 0x1, -R22.reuse ;  /* 0x000000010e0e9824 */ /* 0x100fe200078e0a16 */
[C---:B------:R-:W-:Y:S01]  /*0e20*/  ISETP.GT.U32.AND P1, PT, R22.reuse, R9, PT ;  /* 0x000000091600720c */ /* 0x040fe20003f24070 */
[----:B------:R-:W-:Y:S01]  /*0e30*/  @!P3 IMAD.IADD R7, R7, 0x1, -R22 ;  /* 0x000000010707b824 */ /* 0x000fe200078e0a16 */
[C---:B------:R-:W-:Y:S01]  /*0e40*/  ISETP.GT.U32.AND P3, PT, R22.reuse, R11, PT ;  /* 0x0000000b1600720c */ /* 0x040fe20003f64070 */
[----:B------:R-:W-:Y:S01]  /*0e50*/  @!P4 IMAD.MOV R4, RZ, RZ, -R4 ;  /* 0x000000ffff04c224 */ /* 0x000fe200078e0a04 */
[C---:B------:R-:W-:Y:S01]  /*0e60*/  ISETP.GT.U32.AND P4, PT, R22.reuse, R12, PT ;  /* 0x0000000c1600720c */ /* 0x040fe20003f84070 */
[----:B------:R-:W-:Y:S01]  /*0e70*/  @!P5 IMAD.MOV R6, RZ, RZ, -R6 ;  /* 0x000000ffff06d224 */ /* 0x000fe200078e0a06 */
[C---:B------:R-:W-:Y:S01]  /*0e80*/  ISETP.GT.U32.AND P5, PT, R22.reuse, R13, PT ;  /* 0x0000000d1600720c */ /* 0x040fe20003fa4070 */
[----:B------:R-:W-:Y:S01]  /*0e90*/  IMAD.MOV R18, RZ, RZ, -R18 ;  /* 0x000000ffff127224 */ /* 0x000fe200078e0a12 */
[----:B------:R-:W-:Y:S01]  /*0ea0*/  ISETP.GT.U32.AND P6, PT, R22, R14, PT ;  /* 0x0000000e1600720c */ /* 0x000fe20003fc4070 */
[----:B------:R-:W-:-:S02]  /*0eb0*/  IMAD.MOV R19, RZ, RZ, -R19 ;  /* 0x000000ffff137224 */ /* 0x000fc400078e0a13 */
[----:B------:R-:W-:Y:S02]  /*0ec0*/  IMAD.MOV R20, RZ, RZ, -R20 ;  /* 0x000000ffff147224 */ /* 0x000fe400078e0a14 */
[C---:B------:R-:W-:Y:S02]  /*0ed0*/  IMAD R18, R22.reuse, R18, R23 ;  /* 0x0000001216127224 */ /* 0x040fe400078e0217 */
[C---:B------:R-:W-:Y:S02]  /*0ee0*/  IMAD R19, R22.reuse, R19, R27 ;  /* 0x0000001316137224 */ /* 0x040fe400078e021b */
[C---:B------:R-:W-:Y:S02]  /*0ef0*/  IMAD R20, R22.reuse, R20, R29 ;  /* 0x0000001416147224 */ /* 0x040fe400078e021d */
[----:B------:R-:W-:Y:S01]  /*0f00*/  @!P0 IMAD.MOV R7, RZ, RZ, -R7 ;  /* 0x000000ffff078224 */ /* 0x000fe200078e0a07 */
[C---:B------:R-:W-:Y:S01]  /*0f10*/  ISETP.GT.U32.AND P0, PT, R22.reuse, R15, PT ;  /* 0x0000000f1600720c */ /* 0x040fe20003f04070 */
[--C-:B------:R-:W-:Y:S01]  /*0f20*/  @!P1 IMAD.IADD R9, R9, 0x1, -R22.reuse ;  /* 0x0000000109099824 */ /* 0x100fe200078e0a16 */
[----:B------:R-:W-:Y:S01]  /*0f30*/  ISETP.GT.U32.AND P1, PT, R22, R16, PT ;  /* 0x000000101600720c */ /* 0x000fe20003f24070 */
[--C-:B------:R-:W-:Y:S01]  /*0f40*/  @!P2 IMAD.IADD R10, R10, 0x1, -R22.reuse ;  /* 0x000000010a0aa824 */ /* 0x100fe200078e0a16 */
[C---:B------:R-:W-:Y:S01]  /*0f50*/  ISETP.GT.U32.AND P2, PT, R22.reuse, R17, PT ;  /* 0x000000111600720c */ /* 0x040fe20003f44070 */
[--C-:B------:R-:W-:Y:S01]  /*0f60*/  @!P3 IMAD.IADD R11, R11, 0x1, -R22.reuse ;  /* 0x000000010b0bb824 */ /* 0x100fe200078e0a16 */
[----:B------:R-:W-:Y:S01]  /*0f70*/  ISETP.GT.U32.AND P3, PT, R22, R18, PT ;  /* 0x000000121600720c */ /* 0x000fe20003f64070 */
[--C-:B------:R-:W-:Y:S01]  /*0f80*/  @!P4 IMAD.IADD R12, R12, 0x1, -R22.reuse ;  /* 0x000000010c0cc824 */ /* 0x100fe200078e0a16 */
[C---:B------:R-:W-:Y:S01]  /*0f90*/  ISETP.GT.U32.AND P4, PT, R22.reuse, R19, PT ;  /* 0x000000131600720c */ /* 0x040fe20003f84070 */
[----:B------:R-:W-:Y:S01]  /*0fa0*/  @!P5 IMAD.IADD R13, R13, 0x1, -R22 ;  /* 0x000000010d0dd824 */ /* 0x000fe200078e0a16 */
[C---:B------:R-:W-:Y:S01]  /*0fb0*/  ISETP.GT.U32.AND P5, PT, R22.reuse, R20, PT ;  /* 0x000000141600720c */ /* 0x040fe20003fa4070 */
[----:B------:R-:W-:-:S02]  /*0fc0*/  IMAD R21, R22, R21, R31 ;  /* 0x0000001516157224 */ /* 0x000fc400078e021f */
[--C-:B------:R-:W-:Y:S02]  /*0fd0*/  @!P6 IMAD.IADD R14, R14, 0x1, -R22.reuse ;  /* 0x000000010e0ee824 */ /* 0x100fe400078e0a16 */
[--C-:B------:R-:W-:Y:S01]  /*0fe0*/  @!P0 IMAD.IADD R15, R15, 0x1, -R22.reuse ;  /* 0x000000010f0f8824 */ /* 0x100fe200078e0a16 */
[----:B------:R-:W-:Y:S01]  /*0ff0*/  ISETP.GT.U32.AND P6, PT, R22, R21, PT ;  /* 0x000000151600720c */ /* 0x000fe20003fc4070 */
[--C-:B------:R-:W-:Y:S01]  /*1000*/  @!P1 IMAD.IADD R16, R16, 0x1, -R22.reuse ;  /* 0x0000000110109824 */ /* 0x100fe200078e0a16 */
[----:B------:R-:W-:Y:S01]  /*1010*/  ISETP.GE.AND P0, PT, R40, RZ, PT ;  /* 0x000000ff2800720c */ /* 0x000fe20003f06270 */
        /* <DEDUP_REMOVED lines=8> */
[----:B-1----:R-:W-:Y:S01]  /*10a0*/  IMAD R3, R3, UR5, RZ ;  /* 0x0000000503037c24 */ /* 0x002fe2000f8e02ff */
[----:B------:R-:W-:Y:S01]  /*10b0*/  ISETP.GE.AND P5, PT, R35, RZ, PT ;  /* 0x000000ff2300720c */ /* 0x000fe20003fa6270 */
[----:B------:R-:W-:Y:S01]  /*10c0*/  @!P6 IMAD.IADD R21, R21, 0x1, -R22 ;  /* 0x000000011515e824 */ /* 0x000fe200078e0a16 */
[C---:B------:R-:W-:Y:S01]  /*10d0*/  ISETP.GT.U32.AND P6, PT, R22.reuse, R20, PT ;  /* 0x000000141600720c */ /* 0x040fe20003fc4070 */
[----:B------:R-:W-:Y:S01]  /*10e0*/  @!P0 IMAD.MOV R9, RZ, RZ, -R9 ;  /* 0x000000ffff098224 */ /* 0x000fe200078e0a09 */
        /* <DEDUP_REMOVED lines=23> */
[----:B------:R-:W-:Y:S01]  /*1260*/  @!P5 IMAD.IADD R21, R21, 0x1, -R22 ;  /* 0x000000011515d824 */ /* 0x000fe200078e0a16 */
[----:B------:R-:W-:Y:S01]  /*1270*/  ISETP.GE.AND P5, PT, R0, RZ, PT ;  /* 0x000000ff0000720c */ /* 0x000fe20003fa6270 */
[----:B------:R-:W0:Y:S01]  /*1280*/  LDC R22, c[0x0][0x3b0] ;  /* 0x0000ec00ff167b82 */ /* 0x000e220000000800 */
[----:B------:R-:W-:Y:S01]  /*1290*/  @!P6 IMAD.MOV R20, RZ, RZ, -R20 ;  /* 0x000000ffff14e224 */ /* 0x000fe200078e0a14 */
[----:B------:R-:W-:Y:S01]  /*12a0*/  USHF.R.S32.HI UR5, URZ, 0x1f, UR4 ;  /* 0x0000001fff057899 */ /* 0x000fe20008011404 */
[----:B------:R-:W-:Y:S01]  /*12b0*/  @!P0 IMAD.MOV R15, RZ, RZ, -R15 ;  /* 0x000000ffff0f8224 */ /* 0x000fe200078e0a0f */
[----:B------:R-:W-:Y:S01]  /*12c0*/  ISETP.NE.AND P0, PT, R25, RZ, PT ;  /* 0x000000ff1900720c */ /* 0x000fe20003f05270 */
[----:B------:R-:W-:Y:S01]  /*12d0*/  @!P1 IMAD.MOV R16, RZ, RZ, -R16 ;  /* 0x000000ffff109224 */ /* 0x000fe200078e0a10 */
[----:B------:R-:W-:Y:S01]  /*12e0*/  ULEA.HI UR5, UR5, UR4, URZ, 0x6 ;  /* 0x0000000405057291 */ /* 0x000fe2000f8f30ff */
[----:B------:R-:W-:Y:S01]  /*12f0*/  @!P2 IMAD.MOV R17, RZ, RZ, -R17 ;  /* 0x000000ffff11a224 */ /* 0x000fe200078e0a11 */
[C---:B------:R-:W-:Y:S01]  /*1300*/  SEL R4, R5.reuse, R4, !P0 ;  /* 0x0000000405047207 */ /* 0x040fe20004000000 */
[----:B------:R-:W-:Y:S01]  /*1310*/  @!P3 IMAD.MOV R18, RZ, RZ, -R18 ;  /* 0x000000ffff12b224 */ /* 0x000fe200078e0a12 */
[C---:B------:R-:W-:Y:S01]  /*1320*/  SEL R12, R5.reuse, R12, !P0 ;  /* 0x0000000c050c7207 */ /* 0x040fe20004000000 */
[----:B------:R-:W-:Y:S01]  /*1330*/  @!P4 IMAD.MOV R19, RZ, RZ, -R19 ;  /* 0x000000ffff13c224 */ /* 0x000fe200078e0a13 */
[C---:B------:R-:W-:Y:S01]  /*1340*/  SEL R7, R5.reuse, R7, !P0 ;  /* 0x0000000705077207 */ /* 0x040fe20004000000 */
[----:B------:R-:W-:Y:S01]  /*1350*/  @!P5 IMAD.MOV R21, RZ, RZ, -R21 ;  /* 0x000000ffff15d224 */ /* 0x000fe200078e0a15 */
[C---:B------:R-:W-:Y:S01]  /*1360*/  SEL R18, R5.reuse, R18, !P0 ;  /* 0x0000001205127207 */ /* 0x040fe20004000000 */
[----:B------:R-:W-:Y:S01]  /*1370*/  USHF.R.S32.HI UR5, URZ, 0x6, UR5 ;  /* 0x00000006ff057899 */ /* 0x000fe20008011405 */
[----:B------:R-:W-:-:S02]  /*1380*/  SEL R6, R5, R6, !P0 ;  /* 0x0000000605067207 */ /* 0x000fc40004000000 */
[C---:B------:R-:W-:Y:S02]  /*1390*/  SEL R9, R5.reuse, R9, !P0 ;  /* 0x0000000905097207 */ /* 0x040fe40004000000 */
[C---:B------:R-:W-:Y:S02]  /*13a0*/  SEL R10, R5.reuse, R10, !P0 ;  /* 0x0000000a050a7207 */ /* 0x040fe40004000000 */
[C---:B------:R-:W-:Y:S01]  /*13b0*/  SEL R11, R5.reuse, R11, !P0 ;  /* 0x0000000b050b7207 */ /* 0x040fe20004000000 */
[-C--:B0-----:R-:W-:Y:S01]  /*13c0*/  IMAD R4, R4, R22.reuse, RZ ;  /* 0x0000001604047224 */ /* 0x081fe200078e02ff */
[C---:B------:R-:W-:Y:S01]  /*13d0*/  SEL R13, R5.reuse, R13, !P0 ;  /* 0x0000000d050d7207 */ /* 0x040fe20004000000 */
[----:B------:R-:W-:Y:S01]  /*13e0*/  IMAD R12, R12, R22, RZ ;  /* 0x000000160c0c7224 */ /* 0x000fe200078e02ff */
[----:B------:R-:W-:Y:S01]  /*13f0*/  SEL R14, R5, R14, !P0 ;  /* 0x0000000e050e7207 */ /* 0x000fe20004000000 */
[----:B------:R-:W-:Y:S01]  /*1400*/  IMAD R18, R18, R22, RZ ;  /* 0x0000001612127224 */ /* 0x000fe200078e02ff */
[C---:B------:R-:W-:Y:S01]  /*1410*/  LEA R142, P2, R4.reuse, R124, 0x1 ;  /* 0x0000007c048e7211 */ /* 0x040fe200078408ff */
[-C--:B------:R-:W-:Y:S01]  /*1420*/  IMAD R139, R7, R22.reuse, RZ ;  /* 0x00000016078b7224 */ /* 0x080fe200078e02ff */
[----:B------:R-:W-:Y:S01]  /*1430*/  SEL R15, R5, R15, !P0 ;  /* 0x0000000f050f7207 */ /* 0x000fe20004000000 */
[----:B------:R-:W0:Y:S01]  /*1440*/  LDC R7, c[0x0][0x3ac] ;  /* 0x0000eb00ff077b82 */ /* 0x000e220000000800 */
[-C--:B------:R-:W-:Y:S01]  /*1450*/  LEA.HI.X.SX32 R143, R4, R125.reuse, 0x1, P2 ;  /* 0x0000007d048f7211 */ /* 0x080fe200010f0eff */
[----:B------:R-:W-:Y:S01]  /*1460*/  IMAD R6, R6, R22, RZ ;  /* 0x0000001606067224 */ /* 0x000fe200078e02ff */
[----:B------:R-:W-:Y:S01]  /*1470*/  LEA R108, P2, R12, R124, 0x1 ;  /* 0x0000007c0c6c7211 */ /* 0x000fe200078408ff */
[----:B------:R-:W-:Y:S01]  /*1480*/  IMAD R9, R9, R22, RZ ;  /* 0x0000001609097224 */ /* 0x000fe200078e02ff */
[----:B------:R-:W-:Y:S01]  /*1490*/  SEL R16, R5, R16, !P0 ;  /* 0x0000001005107207 */ /* 0x000fe20004000000 */
[-C--:B------:R-:W-:Y:S01]  /*14a0*/  IMAD R10, R10, R22.reuse, RZ ;  /* 0x000000160a0a7224 */ /* 0x080fe200078e02ff */
[----:B------:R-:W-:Y:S01]  /*14b0*/  LEA.HI.X.SX32 R109, R12, R125, 0x1, P2 ;  /* 0x0000007d0c6d7211 */ /* 0x000fe200010f0eff */
[----:B------:R-:W-:Y:S01]  /*14c0*/  IMAD R11, R11, R22, RZ ;  /* 0x000000160b0b7224 */ /* 0x000fe200078e02ff */
[----:B------:R-:W-:Y:S01]  /*14d0*/  LEA R126, P2, R18, R124, 0x1 ;  /* 0x0000007c127e7211 */ /* 0x000fe200078408ff */
[-C--:B------:R-:W-:Y:S01]  /*14e0*/  IMAD R13, R13, R22.reuse, RZ ;  /* 0x000000160d0d7224 */ /* 0x080fe200078e02ff */
[----:B------:R-:W-:Y:S01]  /*14f0*/  SEL R17, R5, R17, !P0 ;  /* 0x0000001105117207 */ /* 0x000fe20004000000 */
[-C--:B------:R-:W-:Y:S01]  /*1500*/  IMAD R14, R14, R22.reuse, RZ ;  /* 0x000000160e0e7224 */ /* 0x080fe200078e02ff */
[----:B------:R-:W-:Y:S01]  /*1510*/  LEA.HI.X.SX32 R127, R18, R125, 0x1, P2 ;  /* 0x0000007d127f7211 */ /* 0x000fe200010f0eff */
[-C--:B------:R-:W-:Y:S01]  /*1520*/  IMAD R15, R15, R22.reuse, RZ ;  /* 0x000000160f0f7224 */ /* 0x080fe200078e02ff */
[----:B------:R-:W1:Y:S01]  /*1530*/  LDC R18, c[0x0][0x3a8] ;  /* 0x0000ea00ff127b82 */ /* 0x000e620000000800 */
[C---:B------:R-:W-:Y:S01]  /*1540*/  SEL R19, R5.reuse, R19, !P0 ;  /* 0x0000001305137207 */ /* 0x040fe20004000000 */
[----:B------:R-:W-:Y:S01]  /*1550*/  IMAD R16, R16, R22, RZ ;  /* 0x0000001610107224 */ /* 0x000fe200078e02ff */
[----:B------:R-:W-:Y:S01]  /*1560*/  SEL R20, R5, R20, !P0 ;  /* 0x0000001405147207 */ /* 0x000fe20004000000 */
[-C--:B------:R-:W-:Y:S01]  /*1570*/  IMAD R17, R17, R22.reuse, RZ ;  /* 0x0000001611117224 */ /* 0x080fe200078e02ff */
[----:B------:R-:W-:Y:S01]  /*1580*/  SEL R5, R5, R21, !P0 ;  /* 0x0000001505057207 */ /* 0x000fe20004000000 */
[----:B------:R-:W-:Y:S01]  /*1590*/  IMAD R19, R19, R22, RZ ;  /* 0x0000001613137224 */ /* 0x000fe200078e02ff */
[----:B---3--:R-:W-:Y:S01]  /*15a0*/  LEA R120, P0, R3, UR6, 0x1 ;  /* 0x0000000603787c11 */ /* 0x008fe2000f8008ff */
[----:B------:R-:W2:Y:S01]  /*15b0*/  LDCU UR6, c[0x0][0x3a0] ;  /* 0x00007400ff0677ac */ /* 0x000ea20008000800 */
[----:B------:R-:W-:Y:S01]  /*15c0*/  LEA R136, P3, R6, R124, 0x1 ;  /* 0x0000007c06887211 */ /* 0x000fe200078608ff */
[----:B------:R-:W-:Y:S01]  /*15d0*/  IMAD R20, R20, R22, RZ ;  /* 0x0000001614147224 */ /* 0x000fe200078e02ff */
[----:B------:R-:W-:Y:S01]  /*15e0*/  LEA R138, P4, R139, R124, 0x1 ;  /* 0x0000007c8b8a7211 */ /* 0x000fe200078808ff */
[----:B------:R-:W-:Y:S01]  /*15f0*/  IMAD R5, R5, R22, RZ ;  /* 0x0000001605057224 */ /* 0x000fe200078e02ff */
[----:B------:R-:W-:-:S02]  /*1600*/  LEA R134, P5, R9, R124, 0x1 ;  /* 0x0000007c09867211 */ /* 0x000fc400078a08ff */
[-C--:B------:R-:W-:Y:S02]  /*1610*/  LEA.HI.X.SX32 R137, R6, R125.reuse, 0x1, P3 ;  /* 0x0000007d06897211 */ /* 0x080fe400018f0eff */
[-C--:B------:R-:W-:Y:S02]  /*1620*/  LEA.HI.X.SX32 R139, R139, R125.reuse, 0x1, P4 ;  /* 0x0000007d8b8b7211 */ /* 0x080fe400020f0eff */
[-C--:B------:R-:W-:Y:S02]  /*1630*/  LEA R110, P6, R10, R124.reuse, 0x1 ;  /* 0x0000007c0a6e7211 */ /* 0x080fe400078c08ff */
[-C--:B------:R-:W-:Y:S02]  /*1640*/  LEA R112, P1, R11, R124.reuse, 0x1 ;  /* 0x0000007c0b707211 */ /* 0x080fe400078208ff */
[-C--:B------:R-:W-:Y:S01]  /*1650*/  LEA R114, P3, R13, R124.reuse, 0x1 ;  /* 0x0000007c0d727211 */ /* 0x080fe200078608ff */
[----:B-1----:R-:W-:Y:S01]  /*1660*/  IMAD.SHL.U32 R21, R18, 0x40, RZ ;  /* 0x0000004012157824 */ /* 0x002fe200078e00ff */
[-C--:B------:R-:W-:Y:S01]  /*1670*/  LEA R130, P4, R14, R124.reuse, 0x1 ;  /* 0x0000007c0e827211 */ /* 0x080fe200078808ff */
[C---:B------:R-:W-:Y:S01]  /*1680*/  IMAD R22, R18.reuse, 0x3f, RZ ;  /* 0x0000003f12167824 */ /* 0x040fe200078e02ff */
[-C--:B------:R-:W-:Y:S01]  /*1690*/  LEA.HI.X.SX32 R135, R9, R125.reuse, 0x1, P5 ;  /* 0x0000007d09877211 */ /* 0x080fe200028f0eff */
[C---:B------:R-:W-:Y:S01]  /*16a0*/  IMAD R23, R18.reuse, 0x3e, RZ ;  /* 0x0000003e12177824 */ /* 0x040fe200078e02ff */
[-C--:B------:R-:W-:Y:S01]  /*16b0*/  LEA R132, P5, R15, R124.reuse, 0x1 ;  /* 0x0000007c0f847211 */ /* 0x080fe200078a08ff */
[----:B------:R-:W-:Y:S01]  /*16c0*/  IMAD R24, R18, 0x3d, RZ ;  /* 0x0000003d12187824 */ /* 0x000fe200078e02ff */
[-C--:B------:R-:W-:Y:S01]  /*16d0*/  LEA.HI.X.SX32 R111, R10, R125.reuse, 0x1, P6 ;  /* 0x0000007d0a6f7211 */ /* 0x080fe200030f0eff */
[C---:B------:R-:W-:Y:S01]  /*16e0*/  IMAD R25, R18.reuse, 0x3c, RZ ;  /* 0x0000003c12197824 */ /* 0x040fe200078e02ff */
[-C--:B------:R-:W-:Y:S01]  /*16f0*/  LEA.HI.X.SX32 R113, R11, R125.reuse, 0x1, P1 ;  /* 0x0000007d0b717211 */ /* 0x080fe200008f0eff */
[C---:B------:R-:W-:Y:S01]  /*1700*/  IMAD R26, R18.reuse, 0x3b, RZ ;  /* 0x0000003b121a7824 */ /* 0x040fe200078e02ff */
[-C--:B------:R-:W-:Y:S01]  /*1710*/  LEA.HI.X.SX32 R115, R13, R125.reuse, 0x1, P3 ;  /* 0x0000007d0d737211 */ /* 0x080fe200018f0eff */
[----:B------:R-:W-:Y:S01]  /*1720*/  IMAD R27, R18, 0x3a, RZ ;  /* 0x0000003a121b7824 */ /* 0x000fe200078e02ff */
[-C--:B------:R-:W-:Y:S01]  /*1730*/  LEA.HI.X.SX32 R131, R14, R125.reuse, 0x1, P4 ;  /* 0x0000007d0e837211 */ /* 0x080fe200020f0eff */
[----:B------:R-:W-:Y:S01]  /*1740*/  IMAD R28, R18, 0x39, RZ ;  /* 0x00000039121c7824 */ /* 0x000fe200078e02ff */
[-C--:B------:R-:W-:Y:S01]  /*1750*/  LEA R116, P6, R16, R124.reuse, 0x1 ;  /* 0x0000007c10747211 */ /* 0x080fe200078c08ff */
[C---:B------:R-:W-:Y:S01]  /*1760*/  IMAD R29, R18.reuse, 0x38, RZ ;  /* 0x00000038121d7824 */ /* 0x040fe200078e02ff */
[-C--:B------:R-:W-:Y:S01]  /*1770*/  LEA R118, P1, R17, R124.reuse, 0x1 ;  /* 0x0000007c11767211 */ /* 0x080fe200078208ff */
[C---:B------:R-:W-:Y:S01]  /*1780*/  IMAD R30, R18.reuse, 0x37, RZ ;  /* 0x00000037121e7824 */ /* 0x040fe200078e02ff */
[-C--:B------:R-:W-:Y:S01]  /*1790*/  LEA R122, P3, R19, R124.reuse, 0x1 ;  /* 0x0000007c137a7211 */ /* 0x080fe200078608ff */
[----:B------:R-:W-:Y:S01]  /*17a0*/  IMAD R31, R18, 0x36, RZ ;  /* 0x00000036121f7824 */ /* 0x000fe200078e02ff */
[-C--:B------:R-:W-:Y:S01]  /*17b0*/  LEA R128, P4, R20, R124.reuse, 0x1 ;  /* 0x0000007c14807211 */ /* 0x080fe200078808ff */
[C---:B------:R-:W-:Y:S01]  /*17c0*/  IMAD R32, R18.reuse, 0x35, RZ ;  /* 0x0000003512207824 */ /* 0x040fe200078e02ff */
[-C--:B------:R-:W-:Y:S01]  /*17d0*/  LEA.HI.X.SX32 R133, R15, R125.reuse, 0x1, P5 ;  /* 0x0000007d0f857211 */ /* 0x080fe200028f0eff */
[C---:B------:R-:W-:Y:S01]  /*17e0*/  IMAD R33, R18.reuse, 0x34, RZ ;  /* 0x0000003412217824 */ /* 0x040fe200078e02ff */
[----:B------:R-:W-:Y:S01]  /*17f0*/  LEA R124, P5, R5, R124, 0x1 ;  /* 0x0000007c057c7211 */ /* 0x000fe200078a08ff */
[----:B------:R-:W-:Y:S01]  /*1800*/  IMAD R34, R18, 0x33, RZ ;  /* 0x0000003312227824 */ /* 0x000fe200078e02ff */
[-C--:B------:R-:W-:Y:S01]  /*1810*/  LEA.HI.X.SX32 R117, R16, R125.reuse, 0x1, P6 ;  /* 0x0000007d10757211 */ /* 0x080fe200030f0eff */
[C---:B------:R-:W-:Y:S01]  /*1820*/  IMAD R35, R18.reuse, 0x32, RZ ;  /* 0x0000003212237824 */ /* 0x040fe200078e02ff */
[-C--:B------:R-:W-:Y:S01]  /*1830*/  LEA.HI.X.SX32 R119, R17, R125.reuse, 0x1, P1 ;  /* 0x0000007d11777211 */ /* 0x080fe200008f0eff */
[----:B------:R-:W-:Y:S01]  /*1840*/  IMAD R36, R18, 0x31, RZ ;  /* 0x0000003112247824 */ /* 0x000fe200078e02ff */
[----:B------:R-:W-:Y:S01]  /*1850*/  LEA.HI.X.SX32 R123, R19, R125, 0x1, P3 ;  /* 0x0000007d137b7211 */ /* 0x000fe200018f0eff */
[----:B0-----:R-:W-:Y:S01]  /*1860*/  IMAD R19, R8, R7, RZ ;  /* 0x0000000708137224 */ /* 0x001fe200078e02ff */
[-C--:B------:R-:W-:Y:S01]  /*1870*/  LEA.HI.X.SX32 R129, R20, R125.reuse, 0x1, P4 ;  /* 0x0000007d14817211 */ /* 0x080fe200020f0eff */
[----:B------:R-:W-:Y:S01]  /*1880*/  IMAD.SHL.U32 R20, R7, 0x40, RZ ;  /* 0x0000004007147824 */ /* 0x000fe200078e00ff */
[----:B------:R-:W-:Y:S01]  /*1890*/  LEA.HI.X.SX32 R125, R5, R125, 0x1, P5 ;  /* 0x0000007d057d7211 */ /* 0x000fe200028f0eff */
[C---:B------:R-:W-:Y:S01]  /*18a0*/  IMAD R37, R18.reuse, 0x30, RZ ;  /* 0x0000003012257824 */ /* 0x040fe200078e02ff */
[----:B------:R-:W-:Y:S01]  /*18b0*/  LEA.HI.X.SX32 R121, R3, UR7, 0x1, P0 ;  /* 0x0000000703797c11 */ /* 0x000fe200080f0eff */
[----:B------:R-:W-:-:S02]  /*18c0*/  IMAD R38, R18, 0x2f, RZ ;  /* 0x0000002f12267824 */ /* 0x000fc400078e02ff */
[C---:B------:R-:W-:Y:S02]  /*18d0*/  IMAD R39, R18.reuse, 0x2e, RZ ;  /* 0x0000002e12277824 */ /* 0x040fe400078e02ff */
[C---:B------:R-:W-:Y:S02]  /*18e0*/  IMAD R40, R18.reuse, 0x2d, RZ ;  /* 0x0000002d12287824 */ /* 0x040fe400078e02ff */
[C---:B------:R-:W-:Y:S02]  /*18f0*/  IMAD R41, R18.reuse, 0x2c, RZ ;  /* 0x0000002c12297824 */ /* 0x040fe400078e02ff */
[C---:B------:R-:W-:Y:S02]  /*1900*/  IMAD R42, R18.reuse, 0x2b, RZ ;  /* 0x0000002b122a7824 */ /* 0x040fe400078e02ff */
[C---:B------:R-:W-:Y:S02]  /*1910*/  IMAD R43, R18.reuse, 0x2a, RZ ;  /* 0x0000002a122b7824 */ /* 0x040fe400078e02ff */
        /* <DEDUP_REMOVED lines=9> */
[C---:B------:R-:W-:Y:S02]  /*19b0*/  IMAD.SHL.U32 R105, R18.reuse, 0x20, RZ ;  /* 0x0000002012697824 */ /* 0x040fe400078e00ff */
        /* <DEDUP_REMOVED lines=15> */
[C---:B------:R-:W-:Y:S02]  /*1ab0*/  IMAD.SHL.U32 R6, R18.reuse, 0x10, RZ ;  /* 0x0000001012067824 */ /* 0x040fe400078e00ff */
        /* <DEDUP_REMOVED lines=11> */
[C---:B------:R-:W-:Y:S02]  /*1b70*/  IMAD.SHL.U32 R10, R18.reuse, 0x4, RZ ;  /* 0x00000004120a7824 */ /* 0x040fe400078e00ff */
[C---:B------:R-:W-:Y:S02]  /*1b80*/  IMAD R11, R18.reuse, 0x3, RZ ;  /* 0x00000003120b7824 */ /* 0x040fe400078e02ff */
[----:B--2---:R-:W-:Y:S02]  /*1b90*/  IMAD.U32 R12, RZ, RZ, UR6 ;  /* 0x00000006ff0c7e24 */ /* 0x004fe4000f8e00ff */
[----:B------:R-:W-:-:S07]  /*1ba0*/  IMAD.SHL.U32 R18, R18, 0x2, RZ ;  /* 0x0000000212127824 */ /* 0x000fce00078e00ff */
.L_x_1:
[----:B------:R-:W-:Y:S01]  /*1bb0*/  ISETP.GT.AND P0, PT, R12, 0x2, PT ;  /* 0x000000020c00780c */ /* 0x000fe20003f04270 */
[----:B------:R-:W-:Y:S01]  /*1bc0*/  IMAD.WIDE R62, R18, 0x2, R120 ;  /* 0x00000002123e7825 */ /* 0x000fe200078e0278 */
[----:B------:R-:W-:Y:S01]  /*1bd0*/  PRMT R56, RZ, 0x7610, R56 ;  /* 0x00007610ff387816 */ /* 0x000fe20000000038 */
[----:B------:R-:W0:Y:S01]  /*1be0*/  LDC R189, c[0x0][0x3a8] ;  /* 0x0000ea00ffbd7b82 */ /* 0x000e220000000800 */
[C---:B------:R-:W-:Y:S02]  /*1bf0*/  ISETP.GT.AND P1, PT, R12.reuse, 0x3, PT ;  /* 0x000000030c00780c */ /* 0x040fe40003f24270 */
[C---:B------:R-:W-:Y:S02]  /*1c00*/  ISETP.GT.AND P2, PT, R12.reuse, 0x4, PT ;  /* 0x000000040c00780c */ /* 0x040fe40003f44270 */
[C---:B------:R-:W-:Y:S02]  /*1c10*/  ISETP.GT.AND P3, PT, R12.reuse, 0x6, PT ;  /* 0x000000060c00780c */ /* 0x040fe40003f64270 */
[C---:B------:R-:W-:Y:S01]  /*1c20*/  ISETP.GT.AND P4, PT, R12.reuse, 0x7, PT ;  /* 0x000000070c00780c */ /* 0x040fe20003f84270 */
[----:B------:R-:W-:Y:S01]  /*1c30*/  IMAD.WIDE R72, R11, 0x2, R120 ;  /* 0x000000020b487825 */ /* 0x000fe200078e0278 */
[----:B------:R-:W-:Y:S01]  /*1c40*/  PRMT R57, RZ, 0x7610, R57 ;  /* 0x00007610ff397816 */ /* 0x000fe20000000039 */
[----:B------:R1:W2:Y:S01]  /*1c50*/  @P0 LDG.E.U16 R56, desc[UR8][R62.64] ;  /* 0x000000083e380981 */ /* 0x0002a2000c1e1500 */
[----:B------:R-:W-:Y:S01]  /*1c60*/  ISETP.GT.AND P0, PT, R12, 0x5, PT ;  /* 0x000000050c00780c */ /* 0x000fe20003f04270 */
[----:B------:R-:W-:Y:S01]  /*1c70*/  IMAD.WIDE R64, R10, 0x2, R120 ;  /* 0x000000020a407825 */ /* 0x000fe200078e0278 */
[----:B------:R-:W-:-:S02]  /*1c80*/  PRMT R58, RZ, 0x7610, R58 ;  /* 0x00007610ff3a7816 */ /* 0x000fc4000000003a */
[----:B------:R-:W-:Y:S01]  /*1c90*/  PRMT R60, RZ, 0x7610, R60 ;  /* 0x00007610ff3c7816 */ /* 0x000fe2000000003c */
[----:B------:R-:W-:Y:S01]  /*1ca0*/  IMAD.WIDE R66, R8, 0x2, R120 ;  /* 0x0000000208427825 */ /* 0x000fe200078e0278 */
[----:B------:R-:W-:Y:S01]  /*1cb0*/  PRMT R61, RZ, 0x7610, R61 ;  /* 0x00007610ff3d7816 */ /* 0x000fe2000000003d */
[----:B------:R-:W3:Y:S01]  /*1cc0*/  @P1 LDG.E.U16 R57, desc[UR8][R72.64] ;  /* 0x0000000848391981 */ /* 0x000ee2000c1e1500 */
[----:B------:R-:W-:Y:S01]  /*1cd0*/  PRMT R59, RZ, 0x7610, R59 ;  /* 0x00007610ff3b7816 */ /* 0x000fe2000000003b */
[--C-:B------:R-:W-:Y:S01]  /*1ce0*/  IMAD.WIDE R68, R15, 0x2, R120.reuse ;  /* 0x000000020f447825 */ /* 0x100fe200078e0278 */
[C---:B------:R-:W-:Y:S01]  /*1cf0*/  ISETP.GT.AND P1, PT, R12.reuse, 0x9, PT ;  /* 0x000000090c00780c */ /* 0x040fe20003f24270 */
[----:B------:R4:W5:Y:S01]  /*1d00*/  @P2 LDG.E.U16 R58, desc[UR8][R64.64] ;  /* 0x00000008403a2981 */ /* 0x000962000c1e1500 */
[C---:B------:R-:W-:Y:S01]  /*1d10*/  ISETP.GT.AND P2, PT, R12.reuse, 0xa, PT ;  /* 0x0000000a0c00780c */ /* 0x040fe20003f44270 */
[----:B------:R-:W-:Y:S02]  /*1d20*/  IMAD.WIDE R70, R3, 0x2, R120 ;  /* 0x0000000203467825 */ /* 0x000fe400078e0278 */
[----:B------:R4:W2:Y:S01]  /*1d30*/  @P3 LDG.E.U16 R60, desc[UR8][R66.64] ;  /* 0x00000008423c3981 */ /* 0x0008a2000c1e1500 */
[----:B------:R-:W-:-:S03]  /*1d40*/  ISETP.GT.AND P3, PT, R12, 0xb, PT ;  /* 0x0000000b0c00780c */ /* 0x000fc60003f64270 */
[----:B------:R-:W2:Y:S01]  /*1d50*/  @P4 LDG.E.U16 R61, desc[UR8][R68.64] ;  /* 0x00000008443d4981 */ /* 0x000ea2000c1e1500 */
[C---:B------:R-:W-:Y:S01]  /*1d60*/  ISETP.GT.AND P4, PT, R12.reuse, 0xc, PT ;  /* 0x0000000c0c00780c */ /* 0x040fe20003f84270 */
[----:B------:R-:W-:Y:S01]  /*1d70*/  IMAD.WIDE R84, R17, 0x2, R120 ;  /* 0x0000000211547825 */ /* 0x000fe200078e0278 */
[----:B-1----:R-:W-:Y:S01]  /*1d80*/  PRMT R63, RZ, 0x7610, R63 ;  /* 0x00007610ff3f7816 */ /* 0x002fe2000000003f */
[----:B------:R1:W2:Y:S01]  /*1d90*/  @P0 LDG.E.U16 R59, desc[UR8][R70.64] ;  /* 0x00000008463b0981 */ /* 0x0002a2000c1e1500 */
[----:B------:R-:W-:Y:S01]  /*1da0*/  ISETP.GT.AND P0, PT, R12, 0x8, PT ;  /* 0x000000080c00780c */ /* 0x000fe20003f04270 */
[----:B------:R-:W-:Y:S01]  /*1db0*/  IMAD.WIDE R74, R13, 0x2, R120 ;  /* 0x000000020d4a7825 */ /* 0x000fe200078e0278 */
[----:B----4-:R-:W-:Y:S02]  /*1dc0*/  PRMT R64, RZ, 0x7610, R64 ;  /* 0x00007610ff407816 */ /* 0x010fe40000000040 */
[----:B------:R-:W-:Y:S01]  /*1dd0*/  PRMT R65, RZ, 0x7610, R65 ;  /* 0x00007610ff417816 */ /* 0x000fe20000000041 */
[----:B------:R-:W-:Y:S01]  /*1de0*/  IMAD.WIDE R72, R4, 0x2, R120 ;  /* 0x0000000204487825 */ /* 0x000fe200078e0278 */
[----:B------:R-:W-:Y:S01]  /*1df0*/  PRMT R66, RZ, 0x7610, R66 ;  /* 0x00007610ff427816 */ /* 0x000fe20000000042 */
[----:B------:R4:W2:Y:S02]  /*1e00*/  @P1 LDG.E.U16 R63, desc[UR8][R84.64] ;  /* 0x00000008543f1981 */ /* 0x0008a4000c1e1500 */
[----:B-1----:R-:W-:Y:S01]  /*1e10*/  IMAD.WIDE R70, R5, 0x2, R120 ;  /* 0x0000000205467825 */ /* 0x002fe200078e0278 */
[----:B------:R-:W-:Y:S01]  /*1e20*/  PRMT R62, RZ, 0x7610, R62 ;  /* 0x00007610ff3e7816 */ /* 0x000fe2000000003e */
[----:B------:R-:W2:Y:S01]  /*1e30*/  @P3 LDG.E.U16 R65, desc[UR8][R74.64] ;  /* 0x000000084a413981 */ /* 0x000ea2000c1e1500 */
[----:B------:R-:W-:Y:S01]  /*1e40*/  ISETP.GT.AND P1, PT, R12, 0xe, PT ;  /* 0x0000000e0c00780c */ /* 0x000fe20003f24270 */
[----:B------:R-:W-:Y:S01]  /*1e50*/  IMAD.WIDE R68, R16, 0x2, R120 ;  /* 0x0000000210447825 */ /* 0x000fe200078e0278 */
[C---:B------:R-:W-:Y:S01]  /*1e60*/  ISETP.GT.AND P3, PT, R12.reuse, 0x10, PT ;  /* 0x000000100c00780c */ /* 0x040fe20003f64270 */
[----:B------:R1:W2:Y:S01]  /*1e70*/  @P2 LDG.E.U16 R64, desc[UR8][R70.64] ;  /* 0x0000000846402981 */ /* 0x0002a2000c1e1500 */
[----:B------:R-:W-:-:S03]  /*1e80*/  ISETP.GT.AND P2, PT, R12, 0xf, PT ;  /* 0x0000000f0c00780c */ /* 0x000fc60003f44270 */
[----:B------:R-:W2:Y:S01]  /*1e90*/  @P4 LDG.E.U16 R66, desc[UR8][R72.64] ;  /* 0x0000000848424981 */ /* 0x000ea2000c1e1500 */
[C---:B------:R-:W-:Y:S01]  /*1ea0*/  ISETP.GT.AND P4, PT, R12.reuse, 0x11, PT ;  /* 0x000000110c00780c */ /* 0x040fe20003f84270 */
[--C-:B----4-:R-:W-:Y:S02]  /*1eb0*/  IMAD.WIDE R84, R9, 0x2, R120.reuse ;  /* 0x0000000209547825 */ /* 0x110fe400078e0278 */
[----:B------:R4:W2:Y:S01]  /*1ec0*/  @P0 LDG.E.U16 R62, desc[UR8][R68.64] ;  /* 0x00000008443e0981 */ /* 0x0008a2000c1e1500 */
[----:B------:R-:W-:Y:S01]  /*1ed0*/  ISETP.GT.AND P0, PT, R12, 0xd, PT ;  /* 0x0000000d0c00780c */ /* 0x000fe20003f04270 */
[----:B------:R-:W-:Y:S01]  /*1ee0*/  IMAD.WIDE R86, R7, 0x2, R120 ;  /* 0x0000000207567825 */ /* 0x000fe200078e0278 */
[----:B-1----:R-:W-:Y:S02]  /*1ef0*/  PRMT R70, RZ, 0x7610, R70 ;  /* 0x00007610ff467816 */ /* 0x002fe40000000046 */
[----:B------:R-:W-:Y:S01]  /*1f00*/  PRMT R71, RZ, 0x7610, R71 ;  /* 0x00007610ff477816 */ /* 0x000fe20000000047 */
[----:B------:R-:W-:Y:S01]  /*1f10*/  IMAD.WIDE R88, R6, 0x2, R120 ;  /* 0x0000000206587825 */ /* 0x000fe200078e0278 */
[----:B----4-:R-:W-:-:S03]  /*1f20*/  PRMT R68, RZ, 0x7610, R68 ;  /* 0x00007610ff447816 */ /* 0x010fc60000000044 */
[----:B------:R-:W-:Y:S01]  /*1f30*/  IMAD.WIDE R90, R167, 0x2, R120 ;  /* 0x00000002a75a7825 */ /* 0x000fe200078e0278 */
[----:B------:R-:W-:Y:S01]  /*1f40*/  PRMT R69, RZ, 0x7610, R69 ;  /* 0x00007610ff457816 */ /* 0x000fe20000000045 */
[----:B------:R1:W4:Y:S01]  /*1f50*/  @P3 LDG.E.U16 R70, desc[UR8][R88.64] ;  /* 0x0000000858463981 */ /* 0x000322000c1e1500 */
[----:B------:R-:W-:Y:S01]  /*1f60*/  PRMT R67, RZ, 0x7610, R67 ;  /* 0x00007610ff437816 */ /* 0x000fe20000000043 */
[----:B------:R-:W-:Y:S01]  /*1f70*/  IMAD.WIDE R74, R14, 0x2, R120 ;  /* 0x000000020e4a7825 */ /* 0x000fe200078e0278 */
[C---:B------:R-:W-:Y:S01]  /*1f80*/  ISETP.GT.AND P3, PT, R12.reuse, 0x15, PT ;  /* 0x000000150c00780c */ /* 0x040fe20003f64270 */
[----:B------:R0:W2:Y:S01]  /*1f90*/  @P1 LDG.E.U16 R68, desc[UR8][R84.64] ;  /* 0x0000000854441981 */ /* 0x0000a2000c1e1500 */
[----:B------:R-:W-:-:S03]  /*1fa0*/  ISETP.GT.AND P1, PT, R12, 0x13, PT ;  /* 0x000000130c00780c */ /* 0x000fc60003f24270 */
[----:B------:R-:W2:Y:S01]  /*1fb0*/  @P2 LDG.E.U16 R69, desc[UR8][R86.64] ;  /* 0x0000000856452981 */ /* 0x000ea2000c1e1500 */
[----:B------:R-:W-:-:S03]  /*1fc0*/  ISETP.GT.AND P2, PT, R12, 0x14, PT ;  /* 0x000000140c00780c */ /* 0x000fc60003f44270 */
[----:B------:R0:W2:Y:S01]  /*1fd0*/  @P4 LDG.E.U16 R71, desc[UR8][R90.64] ;  /* 0x000000085a474981 */ /* 0x0000a2000c1e1500 */
[C---:B------:R-:W-:Y:S01]  /*1fe0*/  ISETP.GT.AND P4, PT, R12.reuse, 0x16, PT ;  /* 0x000000160c00780c */ /* 0x040fe20003f84270 */
[----:B-1----:R-:W-:Y:S01]  /*1ff0*/  IMAD.WIDE R88, R163, 0x2, R120 ;  /* 0x00000002a3587825 */ /* 0x002fe200078e0278 */
[----:B------:R-:W-:Y:S01]  /*2000*/  PRMT R73, RZ, 0x7610, R73 ;  /* 0x00007610ff497816 */ /* 0x000fe20000000049 */
[----:B------:R1:W2:Y:S01]  /*2010*/  @P0 LDG.E.U16 R67, desc[UR8][R74.64] ;  /* 0x000000084a430981 */ /* 0x0002a2000c1e1500 */
[----:B0-----:R-:W-:Y:S01]  /*2020*/  PRMT R84, RZ, 0x7610, R84 ;  /* 0x00007610ff547816 */ /* 0x001fe20000000054 */
[--C-:B------:R-:W-:Y:S01]  /*2030*/  IMAD.WIDE R92, R159, 0x2, R120.reuse ;  /* 0x000000029f5c7825 */ /* 0x100fe200078e0278 */
[----:B------:R-:W-:Y:S02]  /*2040*/  ISETP.GT.AND P0, PT, R12, 0x12, PT ;  /* 0x000000120c00780c */ /* 0x000fe40003f04270 */
[----:B------:R0:W2:Y:S01]  /*2050*/  @P1 LDG.E.U16 R73, desc[UR8][R88.64] ;  /* 0x0000000858491981 */ /* 0x0000a2000c1e1500 */
[----:B------:R-:W-:Y:S01]  /*2060*/  IMAD.WIDE R90, R161, 0x2, R120 ;  /* 0x00000002a15a7825 */ /* 0x000fe200078e0278 */
[----:B-1----:R-:W-:-:S03]  /*2070*/  PRMT R74, RZ, 0x7610, R74 ;  /* 0x00007610ff4a7816 */ /* 0x002fc6000000004a */
[----:B------:R-:W-:Y:S01]  /*2080*/  IMAD.WIDE R94, R157, 0x2, R120 ;  /* 0x000000029d5e7825 */ /* 0x000fe200078e0278 */
[----:B------:R-:W-:Y:S02]  /*2090*/  PRMT R75, RZ, 0x7610, R75 ;  /* 0x00007610ff4b7816 */ /* 0x000fe4000000004b */
[C---:B------:R-:W-:Y:S01]  /*20a0*/  ISETP.GT.AND P1, PT, R12.reuse, 0x18, PT ;  /* 0x000000180c00780c */ /* 0x040fe20003f24270 */
[----:B------:R1:W2:Y:S01]  /*20b0*/  @P2 LDG.E.U16 R74, desc[UR8][R90.64] ;  /* 0x000000085a4a2981 */ /* 0x0002a2000c1e1500 */
[----:B------:R-:W-:-:S03]  /*20c0*/  ISETP.GT.AND P2, PT, R12, 0x19, PT ;  /* 0x000000190c00780c */ /* 0x000fc60003f44270 */
[----:B------:R0:W2:Y:S01]  /*20d0*/  @P3 LDG.E.U16 R75, desc[UR8][R92.64] ;  /* 0x000000085c4b3981 */ /* 0x0000a2000c1e1500 */
[----:B------:R-:W-:-:S03]  /*20e0*/  ISETP.GT.AND P3, PT, R12, 0x1a, PT ;  /* 0x0000001a0c00780c */ /* 0x000fc60003f64270 */
[----:B------:R1:W2:Y:S01]  /*20f0*/  @P4 LDG.E.U16 R84, desc[UR8][R94.64] ;  /* 0x000000085e544981 */ /* 0x0002a2000c1e1500 */
[C---:B------:R-:W-:Y:S01]  /*2100*/  ISETP.GT.AND P4, PT, R12.reuse, 0x1b, PT ;  /* 0x0000001b0c00780c */ /* 0x040fe20003f84270 */
[----:B------:R-:W-:Y:S01]  /*2110*/  IMAD.WIDE R86, R165, 0x2, R120 ;  /* 0x00000002a5567825 */ /* 0x000fe200078e0278 */
[----:B------:R-:W-:Y:S02]  /*2120*/  PRMT R72, RZ, 0x7610, R72 ;  /* 0x00007610ff487816 */ /* 0x000fe40000000048 */
[----:B------:R-:W-:Y:S01]  /*2130*/  PRMT R100, RZ, 0x7610, R100 ;  /* 0x00007610ff647816 */ /* 0x000fe20000000064 */
[----:B0-----:R-:W-:Y:S01]  /*2140*/  IMAD.WIDE R88, R153, 0x2, R120 ;  /* 0x0000000299587825 */ /* 0x001fe200078e0278 */
[----:B------:R-:W-:Y:S02]  /*2150*/  PRMT R101, RZ, 0x7610, R101 ;  /* 0x00007610ff657816 */ /* 0x000fe40000000065 */
[----:B------:R0:W2:Y:S01]  /*2160*/  @P0 LDG.E.U16 R72, desc[UR8][R86.64] ;  /* 0x0000000856480981 */ /* 0x0000a2000c1e1500 */
[----:B------:R-:W-:Y:S01]  /*2170*/  PRMT R102, RZ, 0x7610, R102 ;  /* 0x00007610ff667816 */ /* 0x000fe20000000066 */
[----:B-1----:R-:W-:Y:S01]  /*2180*/  IMAD.WIDE R90, R151, 0x2, R120 ;  /* 0x00000002975a7825 */ /* 0x002fe200078e0278 */
[----:B------:R-:W-:Y:S01]  /*2190*/  PRMT R103, RZ, 0x7610, R103 ;  /* 0x00007610ff677816 */ /* 0x000fe20000000067 */
[----:B------:R1:W2:Y:S01]  /*21a0*/  @P1 LDG.E.U16 R100, desc[UR8][R88.64] ;  /* 0x0000000858641981 */ /* 0x0002a2000c1e1500 */
[----:B------:R-:W-:Y:S01]  /*21b0*/  ISETP.GT.AND P0, PT, R12, 0x17, PT ;  /* 0x000000170c00780c */ /* 0x000fe20003f04270 */
[----:B------:R-:W-:-:S04]  /*21c0*/  IMAD.WIDE R92, R149, 0x2, R120 ;  /* 0x00000002955c7825 */ /* 0x000fc800078e0278 */
[----:B------:R-:W-:Y:S01]  /*21d0*/  IMAD.WIDE R94, R147, 0x2, R120 ;  /* 0x00000002935e7825 */ /* 0x000fe200078e0278 */
[----:B------:R0:W2:Y:S01]  /*21e0*/  @P2 LDG.E.U16 R101, desc[UR8][R90.64] ;  /* 0x000000085a652981 */ /* 0x0000a2000c1e1500 */
[C---:B------:R-:W-:Y:S02]  /*21f0*/  ISETP.GT.AND P1, PT, R12.reuse, 0x1d, PT ;  /* 0x0000001d0c00780c */ /* 0x040fe40003f24270 */
[C---:B------:R-:W-:Y:S01]  /*2200*/  ISETP.GT.AND P2, PT, R12.reuse, 0x1e, PT ;  /* 0x0000001e0c00780c */ /* 0x040fe20003f44270 */
[----:B------:R1:W2:Y:S01]  /*2210*/  @P3 LDG.E.U16 R102, desc[UR8][R92.64] ;  /* 0x000000085c663981 */ /* 0x0002a2000c1e1500 */
[----:B------:R-:W-:-:S03]  /*2220*/  ISETP.GT.AND P3, PT, R12, 0x1f, PT ;  /* 0x0000001f0c00780c */ /* 0x000fc60003f64270 */
[----:B------:R1:W2:Y:S01]  /*2230*/  @P4 LDG.E.U16 R103, desc[UR8][R94.64] ;  /* 0x000000085e674981 */ /* 0x0002a2000c1e1500 */
[C---:B------:R-:W-:Y:S01]  /*2240*/  ISETP.GT.AND P4, PT, R12.reuse, 0x20, PT ;  /* 0x000000200c00780c */ /* 0x040fe20003f84270 */
[----:B0-----:R-:W-:Y:S01]  /*2250*/  IMAD.WIDE R86, R155, 0x2, R120 ;  /* 0x000000029b567825 */ /* 0x001fe200078e0278 */
[----:B------:R-:W-:Y:S02]  /*2260*/  PRMT R85, RZ, 0x7610, R85 ;  /* 0x00007610ff557816 */ /* 0x000fe40000000055 */
[----:B------:R-:W-:Y:S01]  /*2270*/  PRMT R144, RZ, 0x7610, R144 ;  /* 0x00007610ff907816 */ /* 0x000fe20000000090 */
[----:B-1----:R-:W-:Y:S01]  /*2280*/  IMAD.WIDE R88, R141, 0x2, R120 ;  /* 0x000000028d587825 */ /* 0x002fe200078e0278 */
[----:B------:R-:W-:Y:S02]  /*2290*/  PRMT R146, RZ, 0x7610, R146 ;  /* 0x00007610ff927816 */ /* 0x000fe40000000092 */
[----:B------:R0:W2:Y:S01]  /*22a0*/  @P0 LDG.E.U16 R85, desc[UR8][R86.64] ;  /* 0x0000000856550981 */ /* 0x0000a2000c1e1500 */
[----:B------:R-:W-:Y:S01]  /*22b0*/  PRMT R148, RZ, 0x7610, R148 ;  /* 0x00007610ff947816 */ /* 0x000fe20000000094 */
[----:B------:R-:W-:Y:S01]  /*22c0*/  IMAD.WIDE R90, R107, 0x2, R120 ;  /* 0x000000026b5a7825 */ /* 0x000fe200078e0278 */
        /* <DEDUP_REMOVED lines=11> */
[----:B------:R-:W-:Y:S01]  /*2380*/  ISETP.GT.AND P4, PT, R12, 0x25, PT ;  /* 0x000000250c00780c */ /* 0x000fe20003f84270 */
        /* <DEDUP_REMOVED lines=25> */
[----:B------:R0:W3:Y:S01]  /*2520*/  @P0 LDG.E.U16 R152, desc[UR8][R86.64] ;  /* 0x0000000856980981 */ /* 0x0000e2000c1e1500 */
[----:B------:R-:W-:Y:S01]  /*2530*/  PRMT R168, RZ, 0x7610, R168 ;  /* 0x00007610ffa87816 */ /* 0x000fe200000000a8 */
[----:B------:R-:W-:Y:S01]  /*2540*/  IMAD.WIDE R90, R45, 0x2, R120 ;  /* 0x000000022d5a7825 */ /* 0x000fe200078e0278 */
[----:B------:R-:W-:Y:S01]  /*2550*/  PRMT R169, RZ, 0x7610, R169 ;  /* 0x00007610ffa97816 */ /* 0x000fe200000000a9 */
[----:B------:R1:W3:Y:S01]  /*2560*/  @P1 LDG.E.U16 R164, desc[UR8][R88.64] ;  /* 0x0000000858a41981 */ /* 0x0002e2000c1e1500 */
[----:B------:R-:W-:Y:S01]  /*2570*/  ISETP.GT.AND P0, PT, R12, 0x26, PT ;  /* 0x000000260c00780c */ /* 0x000fe20003f04270 */
[----:B------:R-:W-:-:S04]  /*2580*/  IMAD.WIDE R92, R44, 0x2, R120 ;  /* 0x000000022c5c7825 */ /* 0x000fc800078e0278 */
[----:B------:R-:W-:Y:S01]  /*2590*/  IMAD.WIDE R94, R43, 0x2, R120 ;  /* 0x000000022b5e7825 */ /* 0x000fe200078e0278 */
[----:B------:R0:W3:Y:S01]  /*25a0*/  @P2 LDG.E.U16 R166, desc[UR8][R90.64] ;  /* 0x000000085aa62981 */ /* 0x0000e2000c1e1500 */
[C---:B------:R-:W-:Y:S02]  /*25b0*/  ISETP.GT.AND P1, PT, R12.reuse, 0x2c, PT ;  /* 0x0000002c0c00780c */ /* 0x040fe40003f24270 */
[C---:B------:R-:W-:Y:S01]  /*25c0*/  ISETP.GT.AND P2, PT, R12.reuse, 0x2d, PT ;  /* 0x0000002d0c00780c */ /* 0x040fe20003f44270 */
[----:B------:R1:W5:Y:S01]  /*25d0*/  @P3 LDG.E.U16 R168, desc[UR8][R92.64] ;  /* 0x000000085ca83981 */ /* 0x000362000c1e1500 */
[----:B------:R-:W-:-:S03]  /*25e0*/  ISETP.GT.AND P3, PT, R12, 0x2e, PT ;  /* 0x0000002e0c00780c */ /* 0x000fc60003f64270 */
[----:B------:R1:W5:Y:S01]  /*25f0*/  @P4 LDG.E.U16 R169, desc[UR8][R94.64] ;  /* 0x000000085ea94981 */ /* 0x000362000c1e1500 */
[----:B------:R-:W-:Y:S01]  /*2600*/  ISETP.GT.AND P4, PT, R12, 0x2f, PT ;  /* 0x0000002f0c00780c */ /* 0x000fe20003f84270 */
[----:B0-----:R-:W-:Y:S01]  /*2610*/  IMAD.WIDE R86, R47, 0x2, R120 ;  /* 0x000000022f567825 */ /* 0x001fe200078e0278 */
[----:B------:R-:W-:Y:S02]  /*2620*/  PRMT R162, RZ, 0x7610, R162 ;  /* 0x00007610ffa27816 */ /* 0x000fe400000000a2 */
[----:B------:R-:W-:Y:S01]  /*2630*/  PRMT R171, RZ, 0x7610, R171 ;  /* 0x00007610ffab7816 */ /* 0x000fe200000000ab */
[----:B-1----:R-:W-:Y:S01]  /*2640*/  IMAD.WIDE R88, R41, 0x2, R120 ;  /* 0x0000000229587825 */ /* 0x002fe200078e0278 */
[----:B------:R-:W-:Y:S02]  /*2650*/  PRMT R172, RZ, 0x7610, R172 ;  /* 0x00007610ffac7816 */ /* 0x000fe400000000ac */
[----:B------:R0:W5:Y:S01]  /*2660*/  @P0 LDG.E.U16 R162, desc[UR8][R86.64] ;  /* 0x0000000856a20981 */ /* 0x000162000c1e1500 */
[----:B------:R-:W-:Y:S01]  /*2670*/  PRMT R173, RZ, 0x7610, R173 ;  /* 0x00007610ffad7816 */ /* 0x000fe200000000ad */
[----:B------:R-:W-:Y:S01]  /*2680*/  IMAD.WIDE R90, R40, 0x2, R120 ;  /* 0x00000002285a7825 */ /* 0x000fe200078e0278 */
[----:B------:R-:W-:Y:S01]  /*2690*/  PRMT R174, RZ, 0x7610, R174 ;  /* 0x00007610ffae7816 */ /* 0x000fe200000000ae */
[----:B------:R1:W5:Y:S01]  /*26a0*/  @P1 LDG.E.U16 R171, desc[UR8][R88.64] ;  /* 0x0000000858ab1981 */ /* 0x000362000c1e1500 */
[----:B------:R-:W-:Y:S01]  /*26b0*/  ISETP.GT.AND P0, PT, R12, 0x2b, PT ;  /* 0x0000002b0c00780c */ /* 0x000fe20003f04270 */
[----:B------:R-:W-:-:S04]  /*26c0*/  IMAD.WIDE R92, R39, 0x2, R120 ;  /* 0x00000002275c7825 */ /* 0x000fc800078e0278 */
[----:B------:R-:W-:Y:S01]  /*26d0*/  IMAD.WIDE R94, R38, 0x2, R120 ;  /* 0x00000002265e7825 */ /* 0x000fe200078e0278 */
[----:B------:R0:W5:Y:S01]  /*26e0*/  @P2 LDG.E.U16 R172, desc[UR8][R90.64] ;  /* 0x000000085aac2981 */ /* 0x000162000c1e1500 */
        /* <DEDUP_REMOVED lines=24> */
[----:B------:R-:W5:Y:S01]  /*2870*/  @P4 LDG.E.U16 R179, desc[UR8][R94.64] ;  /* 0x000000085eb34981 */ /* 0x000f62000c1e1500 */
        /* <DEDUP_REMOVED lines=10> */
[----:B------:R-:W5:Y:S02]  /*2920*/  @P2 LDG.E.U16 R181, desc[UR8][R88.64] ;  /* 0x0000000858b52981 */ /* 0x000f64000c1e1500 */
[----:B------:R-:W-:-:S04]  /*2930*/  IMAD.WIDE R92, R29, 0x2, R120 ;  /* 0x000000021d5c7825 */ /* 0x000fc800078e0278 */
[----:B0-----:R-:W-:Y:S01]  /*2940*/  IMAD.WIDE R86, R32, 0x2, R120 ;  /* 0x0000000220567825 */ /* 0x001fe200078e0278 */
[----:B------:R-:W5:Y:S01]  /*2950*/  @P3 LDG.E.U16 R182, desc[UR8][R90.64] ;  /* 0x000000085ab63981 */ /* 0x000f62000c1e1500 */
[C---:B------:R-:W-:Y:S02]  /*2960*/  ISETP.GT.AND P2, PT, R12.reuse, 0x39, PT ;  /* 0x000000390c00780c */ /* 0x040fe40003f44270 */
[C---:B------:R-:W-:Y:S01]  /*2970*/  ISETP.GT.AND P3, PT, R12.reuse, 0x3a, PT ;  /* 0x0000003a0c00780c */ /* 0x040fe20003f64270 */
[----:B------:R0:W5:Y:S01]  /*2980*/  @P1 LDG.E.U16 R180, desc[UR8][R86.64] ;  /* 0x0000000856b41981 */ /* 0x000162000c1e1500 */
[----:B------:R-:W-:-:S03]  /*2990*/  ISETP.GT.AND P1, PT, R12, 0x1, PT ;  /* 0x000000010c00780c */ /* 0x000fc60003f24270 */
[----:B------:R1:W5:Y:S01]  /*29a0*/  @P4 LDG.E.U16 R184, desc[UR8][R92.64] ;  /* 0x000000085cb84981 */ /* 0x000362000c1e1500 */
[----:B------:R-:W-:Y:S01]  /*29b0*/  ISETP.GT.AND P4, PT, R12, 0x3b, PT ;  /* 0x0000003b0c00780c */ /* 0x000fe20003f84270 */
[----:B------:R-:W1:Y:S01]  /*29c0*/  S2R R183, SR_TID.X ;  /* 0x0000000000b77919 */ /* 0x000e620000002100 */
[----:B------:R-:W-:Y:S01]  /*29d0*/  PRMT R188, RZ, 0x7610, R188 ;  /* 0x00007610ffbc7816 */ /* 0x000fe200000000bc */
[----:B0-----:R-:W-:Y:S01]  /*29e0*/  IMAD.WIDE R86, R189, 0x2, R120 ;  /* 0x00000002bd567825 */ /* 0x001fe200078e0278 */
[----:B------:R-:W-:Y:S02]  /*29f0*/  PRMT R186, RZ, 0x7610, R186 ;  /* 0x00007610ffba7816 */ /* 0x000fe400000000ba */
[----:B------:R-:W-:Y:S01]  /*2a00*/  PRMT R187, RZ, 0x7610, R187 ;  /* 0x00007610ffbb7816 */ /* 0x000fe200000000bb */
[----:B------:R-:W-:Y:S01]  /*2a10*/  IMAD.WIDE R94, R28, 0x2, R120 ;  /* 0x000000021c5e7825 */ /* 0x000fe200078e0278 */
[----:B------:R-:W-:Y:S02]  /*2a20*/  PRMT R189, RZ, 0x7610, R189 ;  /* 0x00007610ffbd7816 */ /* 0x000fe400000000bd */
[----:B------:R-:W5:Y:S01]  /*2a30*/  @P1 LDG.E.U16 R186, desc[UR8][R86.64] ;  /* 0x0000000856ba1981 */ /* 0x000f62000c1e1500 */
[----:B------:R-:W-:-:S04]  /*2a40*/  IMAD.WIDE R88, R27, 0x2, R120 ;  /* 0x000000021b587825 */ /* 0x000fc800078e0278 */
[--C-:B------:R-:W-:Y:S01]  /*2a50*/  IMAD.WIDE R90, R26, 0x2, R120.reuse ;  /* 0x000000021a5a7825 */ /* 0x100fe200078e0278 */
[----:B------:R0:W5:Y:S01]  /*2a60*/  @P2 LDG.E.U16 R188, desc[UR8][R94.64] ;  /* 0x000000085ebc2981 */ /* 0x000162000c1e1500 */
[C---:B------:R-:W-:Y:S02]  /*2a70*/  ISETP.GT.AND P0, PT, R12.reuse, RZ, PT ;  /* 0x000000ff0c00720c */ /* 0x040fe40003f04270 */
[C---:B------:R-:W-:Y:S01]  /*2a80*/  ISETP.GT.AND P1, PT, R12.reuse, 0x3c, PT ;  /* 0x0000003c0c00780c */ /* 0x040fe20003f24270 */
[----:B------:R0:W5:Y:S01]  /*2a90*/  @P3 LDG.E.U16 R187, desc[UR8][R88.64] ;  /* 0x0000000858bb3981 */ /* 0x000162000c1e1500 */
[C---:B------:R-:W-:Y:S02]  /*2aa0*/  ISETP.GT.AND P2, PT, R12.reuse, 0x3d, PT ;  /* 0x0000003d0c00780c */ /* 0x040fe40003f44270 */
[C---:B------:R-:W-:Y:S01]  /*2ab0*/  ISETP.GT.AND P3, PT, R12.reuse, 0x3e, PT ;  /* 0x0000003e0c00780c */ /* 0x040fe20003f64270 */
[----:B------:R4:W5:Y:S01]  /*2ac0*/  @P4 LDG.E.U16 R189, desc[UR8][R90.64] ;  /* 0x000000085abd4981 */ /* 0x000962000c1e1500 */
[----:B------:R-:W-:Y:S01]  /*2ad0*/  ISETP.GT.AND P4, PT, R12, 0x3f, PT ;  /* 0x0000003f0c00780c */ /* 0x000fe20003f84270 */
[----:B-1----:R-:W-:Y:S01]  /*2ae0*/  IMAD.WIDE R92, R25, 0x2, R120 ;  /* 0x00000002195c7825 */ /* 0x002fe200078e0278 */
[----:B------:R-:W-:-:S02]  /*2af0*/  PRMT R185, RZ, 0x7610, R185 ;  /* 0x00007610ffb97816 */ /* 0x000fc400000000b9 */
[----:B------:R-:W-:Y:S01]  /*2b00*/  PRMT R190, RZ, 0x7610, R190 ;  /* 0x00007610ffbe7816 */ /* 0x000fe200000000be */
[----:B0-----:R-:W-:Y:S01]  /*2b10*/  IMAD.WIDE R94, R24, 0x2, R120 ;  /* 0x00000002185e7825 */ /* 0x001fe200078e0278 */
[----:B------:R-:W-:Y:S02]  /*2b20*/  PRMT R191, RZ, 0x7610, R191 ;  /* 0x00007610ffbf7816 */ /* 0x000fe400000000bf */
[----:B------:R-:W-:Y:S01]  /*2b30*/  PRMT R192, RZ, 0x7610, R192 ;  /* 0x00007610ffc07816 */ /* 0x000fe200000000c0 */
[----:B------:R-:W-:Y:S01]  /*2b40*/  IMAD.WIDE R88, R23, 0x2, R120 ;  /* 0x0000000217587825 */ /* 0x000fe200078e0278 */
[----:B------:R-:W-:Y:S01]  /*2b50*/  PRMT R194, RZ, 0x7610, R194 ;  /* 0x00007610ffc27816 */ /* 0x000fe200000000c2 */
[----:B------:R-:W5:Y:S02]  /*2b60*/  @P0 LDG.E.U16 R185, desc[UR8][R120.64] ;  /* 0x0000000878b90981 */ /* 0x000f64000c1e1500 */
[----:B------:R-:W-:Y:S02]  /*2b70*/  IMAD.WIDE R86, R22, 0x2, R120 ;  /* 0x0000000216567825 */ /* 0x000fe400078e0278 */
[----:B------:R-:W5:Y:S04]  /*2b80*/  @P1 LDG.E.U16 R190, desc[UR8][R92.64] ;  /* 0x000000085cbe1981 */ /* 0x000f68000c1e1500 */
[----:B------:R-:W5:Y:S04]  /*2b90*/  @P2 LDG.E.U16 R191, desc[UR8][R94.64] ;  /* 0x000000085ebf2981 */ /* 0x000f68000c1e1500 */
[----:B------:R-:W5:Y:S04]  /*2ba0*/  @P3 LDG.E.U16 R192, desc[UR8][R88.64] ;  /* 0x0000000858c03981 */ /* 0x000f68000c1e1500 */
[----:B------:R0:W5:Y:S01]  /*2bb0*/  @P4 LDG.E.U16 R194, desc[UR8][R86.64] ;  /* 0x0000000856c24981 */ /* 0x000162000c1e1500 */
[----:B------:R-:W-:-:S04]  /*2bc0*/  LOP3.LUT R193, R183, 0x3f, RZ, 0xc0, !PT ;  /* 0x0000003fb7c17812 */ /* 0x000fc800078ec0ff */
[----:B------:R-:W-:Y:S01]  /*2bd0*/  ISETP.GE.AND P0, PT, R193, R12, PT ;  /* 0x0000000cc100720c */ /* 0x000fe20003f06270 */
[C---:B----4-:R-:W-:Y:S01]  /*2be0*/  IMAD.WIDE R90, R19.reuse, 0x2, R124 ;  /* 0x00000002135a7825 */ /* 0x050fe200078e027c */
[----:B------:R-:W-:Y:S01]  /*2bf0*/  PRMT R195, RZ, 0x7610, R195 ;  /* 0x00007610ffc37816 */ /* 0x000fe200000000c3 */
[----:B------:R-:W-:Y:S01]  /*2c00*/  BAR.SYNC.DEFER_BLOCKING 0x0 ;  /* 0x0000000000007b1d */ /* 0x000fe20000010000 */
[----:B------:R-:W-:Y:S01]  /*2c10*/  PRMT R200, RZ, 0x7610, R200 ;  /* 0x00007610ffc87816 */ /* 0x000fe200000000c8 */
[C---:B0-----:R-:W-:Y:S01]  /*2c20*/  IMAD.WIDE R86, R19.reuse, 0x2, R128 ;  /* 0x0000000213567825 */ /* 0x041fe200078e0280 */
[----:B------:R-:W-:Y:S02]  /*2c30*/  PRMT R199, RZ, 0x7610, R199 ;  /* 0x00007610ffc77816 */ /* 0x000fe400000000c7 */
[----:B------:R-:W-:Y:S01]  /*2c40*/  PRMT R198, RZ, 0x7610, R198 ;  /* 0x00007610ffc67816 */ /* 0x000fe200000000c6 */
[----:B------:R-:W-:Y:S01]  /*2c50*/  IMAD.WIDE R88, R19, 0x2, R122 ;  /* 0x0000000213587825 */ /* 0x000fe200078e027a */
[----:B------:R-:W-:-:S02]  /*2c60*/  PRMT R197, RZ, 0x7610, R197 ;  /* 0x00007610ffc57816 */ /* 0x000fc400000000c5 */
[----:B------:R-:W-:Y:S01]  /*2c70*/  PRMT R196, RZ, 0x7610, R196 ;  /* 0x00007610ffc47816 */ /* 0x000fe200000000c4 */
[----:B------:R-:W-:Y:S01]  /*2c80*/  IMAD.WIDE R92, R19, 0x2, R118 ;  /* 0x00000002135c7825 */ /* 0x000fe200078e0276 */
[----:B------:R-:W-:-:S03]  /*2c90*/  PRMT R205, RZ, 0x7610, R205 ;  /* 0x00007610ffcd7816 */ /* 0x000fc600000000cd */
[----:B------:R-:W-:Y:S01]  /*2ca0*/  IMAD.WIDE R94, R19, 0x2, R116 ;  /* 0x00000002135e7825 */ /* 0x000fe200078e0274 */
[----:B------:R-:W-:Y:S02]  /*2cb0*/  PRMT R204, RZ, 0x7610, R204 ;  /* 0x00007610ffcc7816 */ /* 0x000fe400000000cc */
[----:B------:R-:W-:Y:S01]  /*2cc0*/  PRMT R203, RZ, 0x7610, R203 ;  /* 0x00007610ffcb7816 */ /* 0x000fe200000000cb */
[----:B------:R0:W4:Y:S01]  /*2cd0*/  @!P0 LDG.E.U16 R195, desc[UR8][R90.64] ;  /* 0x000000085ac38981 */ /* 0x000122000c1e1500 */
[----:B------:R-:W-:-:S03]  /*2ce0*/  PRMT R202, RZ, 0x7610, R202 ;  /* 0x00007610ffca7816 */ /* 0x000fc600000000ca */
[----:B------:R1:W4:Y:S01]  /*2cf0*/  @!P0 LDG.E.U16 R200, desc[UR8][R86.64] ;  /* 0x0000000856c88981 */ /* 0x000322000c1e1500 */
[----:B------:R-:W-:-:S03]  /*2d00*/  PRMT R201, RZ, 0x7610, R201 ;  /* 0x00007610ffc97816 */ /* 0x000fc600000000c9 */
[----:B------:R1:W4:Y:S01]  /*2d10*/  @!P0 LDG.E.U16 R199, desc[UR8][R88.64] ;  /* 0x0000000858c78981 */ /* 0x000322000c1e1500 */
[----:B0-----:R-:W-:-:S03]  /*2d20*/  IMAD.WIDE R90, R19, 0x2, R126 ;  /* 0x00000002135a7825 */ /* 0x001fc600078e027e */
[----:B------:R0:W4:Y:S01]  /*2d30*/  @!P0 LDG.E.U16 R197, desc[UR8][R92.64] ;  /* 0x000000085cc58981 */ /* 0x000122000c1e1500 */
[----:B-1----:R-:W-:-:S03]  /*2d40*/  IMAD.WIDE R86, R19, 0x2, R114 ;  /* 0x0000000213567825 */ /* 0x002fc600078e0272 */
[----:B------:R1:W4:Y:S01]  /*2d50*/  @!P0 LDG.E.U16 R198, desc[UR8][R90.64] ;  /* 0x000000085ac68981 */ /* 0x000322000c1e1500 */
[----:B------:R-:W-:-:S03]  /*2d60*/  IMAD.WIDE R88, R19, 0x2, R108 ;  /* 0x0000000213587825 */ /* 0x000fc600078e026c */
[----:B------:R1:W4:Y:S01]  /*2d70*/  @!P0 LDG.E.U16 R196, desc[UR8][R94.64] ;  /* 0x000000085ec48981 */ /* 0x000322000c1e1500 */
[C---:B0-----:R-:W-:Y:S01]  /*2d80*/  IMAD.WIDE R92, R19.reuse, 0x2, R110 ;  /* 0x00000002135c7825 */ /* 0x041fe200078e026e */
[----:B------:R-:W-:Y:S02]  /*2d90*/  PRMT R208, RZ, 0x7610, R208 ;  /* 0x00007610ffd07816 */ /* 0x000fe400000000d0 */
[----:B------:R0:W4:Y:S01]  /*2da0*/  @!P0 LDG.E.U16 R205, desc[UR8][R86.64] ;  /* 0x0000000856cd8981 */ /* 0x000122000c1e1500 */
[C---:B-1----:R-:W-:Y:S01]  /*2db0*/  IMAD.WIDE R90, R19.reuse, 0x2, R112 ;  /* 0x00000002135a7825 */ /* 0x042fe200078e0270 */
[----:B------:R-:W-:Y:S02]  /*2dc0*/  PRMT R206, RZ, 0x7610, R206 ;  /* 0x00007610ffce7816 */ /* 0x000fe400000000ce */
[----:B------:R1:W4:Y:S01]  /*2dd0*/  @!P0 LDG.E.U16 R204, desc[UR8][R88.64] ;  /* 0x0000000858cc8981 */ /* 0x000322000c1e1500 */
[----:B------:R-:W-:Y:S01]  /*2de0*/  IMAD.WIDE R94, R19, 0x2, R134 ;  /* 0x00000002135e7825 */ /* 0x000fe200078e0286 */
[----:B------:R-:W-:-:S02]  /*2df0*/  PRMT R209, RZ, 0x7610, R209 ;  /* 0x00007610ffd17816 */ /* 0x000fc400000000d1 */
[----:B------:R1:W4:Y:S01]  /*2e00*/  @!P0 LDG.E.U16 R203, desc[UR8][R90.64] ;  /* 0x000000085acb8981 */ /* 0x000322000c1e1500 */
[----:B------:R-:W-:Y:S01]  /*2e10*/  PRMT R207, RZ, 0x7610, R207 ;  /* 0x00007610ffcf7816 */ /* 0x000fe200000000cf */
[C---:B0-----:R-:W-:Y:S01]  /*2e20*/  IMAD.WIDE R86, R19.reuse, 0x2, R138 ;  /* 0x0000000213567825 */ /* 0x041fe200078e028a */
[----:B------:R-:W-:Y:S01]  /*2e30*/  PRMT R210, RZ, 0x7610, R210 ;  /* 0x00007610ffd27816 */ /* 0x000fe200000000d2 */
[----:B------:R0:W4:Y:S02]  /*2e40*/  @!P0 LDG.E.U16 R202, desc[UR8][R92.64] ;  /* 0x000000085cca8981 */ /* 0x000124000c1e1500 */
[C---:B-1----:R-:W-:Y:S02]  /*2e50*/  IMAD.WIDE R88, R19.reuse, 0x2, R132 ;  /* 0x0000000213587825 */ /* 0x042fe400078e0284 */
[----:B------:R1:W4:Y:S02]  /*2e60*/  @!P0 LDG.E.U16 R201, desc[UR8][R94.64] ;  /* 0x000000085ec98981 */ /* 0x000324000c1e1500 */
[----:B------:R-:W-:-:S02]  /*2e70*/  IMAD.WIDE R90, R19, 0x2, R136 ;  /* 0x00000002135a7825 */ /* 0x000fc400078e0288 */
[----:B------:R1:W4:Y:S02]  /*2e80*/  @!P0 LDG.E.U16 R208, desc[UR8][R86.64] ;  /* 0x0000000856d08981 */ /* 0x000324000c1e1500 */
[C---:B0-----:R-:W-:Y:S02]  /*2e90*/  IMAD.WIDE R92, R19.reuse, 0x2, R130 ;  /* 0x00000002135c7825 */ /* 0x041fe400078e0282 */
[----:B------:R0:W4:Y:S02]  /*2ea0*/  @!P0 LDG.E.U16 R206, desc[UR8][R88.64] ;  /* 0x0000000858ce8981 */ /* 0x000124000c1e1500 */
[----:B-1----:R-:W-:Y:S02]  /*2eb0*/  IMAD.WIDE R94, R19, 0x2, R142 ;  /* 0x00000002135e7825 */ /* 0x002fe400078e028e */
[----:B------:R1:W4:Y:S04]  /*2ec0*/  @!P0 LDG.E.U16 R209, desc[UR8][R90.64] ;  /* 0x000000085ad18981 */ /* 0x000328000c1e1500 */
[----:B------:R-:W4:Y:S04]  /*2ed0*/  @!P0 LDG.E.U16 R207, desc[UR8][R92.64] ;  /* 0x000000085ccf8981 */ /* 0x000f28000c1e1500 */
[----:B------:R-:W4:Y:S01]  /*2ee0*/  @!P0 LDG.E.U16 R210, desc[UR8][R94.64] ;  /* 0x000000085ed28981 */ /* 0x000f22000c1e1500 */
[----:B------:R-:W0:Y:S01]  /*2ef0*/  S2R R211, SR_TID.X ;  /* 0x0000000000d37919 */ /* 0x000e220000002100 */
[----:B------:R-:W1:Y:S01]  /*2f00*/  S2UR UR6, SR_CgaCtaId ;  /* 0x00000000000679c3 */ /* 0x000e620000008800 */
[C---:B------:R-:W-:Y:S01]  /*2f10*/  IMAD.SHL.U32 R213, R183.reuse, 0x2, RZ ;  /* 0x00000002b7d57824 */ /* 0x040fe200078e00ff */
[----:B------:R-:W-:Y:S01]  /*2f20*/  LOP3.LUT R212, R183, 0x7, RZ, 0xc0, !PT ;  /* 0x00000007b7d47812 */ /* 0x000fe200078ec0ff */
[----:B------:R-:W-:-:S03]  /*2f30*/  UMOV UR4, 0x400 ;  /* 0x0000040000047882 */ /* 0x000fc60000000000 */
[----:B------:R-:W-:Y:S01]  /*2f40*/  LOP3.LUT R214, R213, 0x10, RZ, 0xc0, !PT ;  /* 0x00000010d5d67812 */ /* 0x000fe200078ec0ff */
[----:B------:R-:W-:-:S03]  /*2f50*/  IMAD R212, R212, 0x90, RZ ;  /* 0x00000090d4d47824 */ /* 0x000fc600078e02ff */
[----:B------:R-:W-:-:S04]  /*2f60*/  LOP3.LUT R87, R214, 0x20, R183, 0xf8, !PT ;  /* 0x00000020d6577812 */ /* 0x000fc800078ef8b7 */
[----:B------:R-:W-:Y:S01]  /*2f70*/  LOP3.LUT R86, R212, R87, RZ, 0x3c, !PT ;  /* 0x00000057d4567212 */ /* 0x000fe200078e3cff */
[----:B-1----:R-:W-:Y:S01]  /*2f80*/  ULEA UR4, UR6, UR4, 0x18 ;  /* 0x0000000406047291 */ /* 0x002fe2000f8ec0ff */
[----:B0-----:R-:W-:-:S05]  /*2f90*/  LOP3.LUT R211, R211, 0x3f, RZ, 0xc0, !PT ;  /* 0x0000003fd3d37812 */ /* 0x001fca00078ec0ff */
[----:B------:R-:W-:-:S05]  /*2fa0*/  IMAD.SHL.U32 R211, R211, 0x2, RZ ;  /* 0x00000002d3d37824 */ /* 0x000fca00078e00ff */
[C---:B------:R-:W-:Y:S02]  /*2fb0*/  LOP3.LUT R87, R211.reuse, 0x10, RZ, 0x3c, !PT ;  /* 0x00000010d3577812 */ /* 0x040fe400078e3cff */
[C---:B------:R-:W-:Y:S01]  /*2fc0*/  LOP3.LUT R89, R211.reuse, 0x20, RZ, 0x3c, !PT ;  /* 0x00000020d3597812 */ /* 0x040fe200078e3cff */
[----:B--2---:R0:W-:Y:S04]  /*2fd0*/  STS.U16 [R211+UR4+0x400], R62 ;  /* 0x0004003ed3007988 */ /* 0x0041e80008000404 */
[----:B------:R-:W-:Y:S04]  /*2fe0*/  STS.U16 [R211+UR4+0x800], R70 ;  /* 0x00080046d3007988 */ /* 0x000fe80008000404 */
[----:B------:R-:W-:Y:S01]  /*2ff0*/  STS.U16 [R211+UR4+0xc00], R100 ;  /* 0x000c0064d3007988 */ /* 0x000fe20008000404 */
[----:B0-----:R-:W-:-:S03]  /*3000*/  LOP3.LUT R62, R211, 0x30, RZ, 0x3c, !PT ;  /* 0x00000030d33e7812 */ /* 0x001fc600078e3cff */
[----:B------:R-:W-:Y:S04]  /*3010*/  STS.U16 [R211+UR4+0x1000], R150 ;  /* 0x00100096d3007988 */ /* 0x000fe80008000404 */
[----:B---3--:R-:W-:Y:S01]  /*3020*/  STS.U16 [R211+UR4+0x1400], R166 ;  /* 0x001400a6d3007988 */ /* 0x008fe20008000404 */
[----:B------:R-:W0:Y:S01]  /*3030*/  S2UR UR7, SR_CgaCtaId ;  /* 0x00000000000779c3 */ /* 0x000e220000008800 */
[----:B------:R-:W-:Y:S01]  /*3040*/  IMAD.SHL.U32 R183, R183, 0x40, RZ ;  /* 0x00000040b7b77824 */ /* 0x000fe200078e00ff */
[----:B------:R-:W-:-:S04]  /*3050*/  UMOV UR6, 0x400 ;  /* 0x0000040000067882 */ /* 0x000fc80000000000 */
[----:B------:R-:W-:Y:S02]  /*3060*/  LOP3.LUT R183, R86, 0x400, R183, 0xf8, !PT ;  /* 0x0000040056b77812 */ /* 0x000fe400078ef8b7 */
[----:B------:R-:W-:Y:S01]  /*3070*/  LOP3.LUT R212, R212, 0x30, R213, 0x78, !PT ;  /* 0x00000030d4d47812 */ /* 0x000fe200078e78d5 */
[----:B0-----:R-:W-:Y:S01]  /*3080*/  ULEA UR6, UR7, UR6, 0x18 ;  /* 0x0000000607067291 */ /* 0x001fe2000f8ec0ff */
[----:B-----5:R-:W-:Y:S04]  /*3090*/  STS.U16 [R211+UR4+0x1800], R175 ;  /* 0x001800afd3007988 */ /* 0x020fe80008000404 */
[----:B------:R-:W-:Y:S04]  /*30a0*/  STS.U16 [R211+UR4+0x1c00], R184 ;  /* 0x001c00b8d3007988 */ /* 0x000fe80008000404 */
[----:B------:R-:W-:Y:S04]  /*30b0*/  STS.U16 [R211+UR4], R185 ;  /* 0x000000b9d3007988 */ /* 0x000fe80008000404 */
[----:B------:R-:W-:Y:S04]  /*30c0*/  STS.U16 [R87+UR4+0x80], R186 ;  /* 0x000080ba57007988 */ /* 0x000fe80008000404 */
[----:B------:R-:W-:Y:S04]  /*30d0*/  STS.U16 [R87+UR4+0x480], R63 ;  /* 0x0004803f57007988 */ /* 0x000fe80008000404 */
[----:B------:R0:W-:Y:S04]  /*30e0*/  STS.U16 [R87+UR4+0x880], R71 ;  /* 0x0008804757007988 */ /* 0x0001e80008000404 */
[----:B------:R-:W-:Y:S04]  /*30f0*/  STS.U16 [R87+UR4+0xc80], R101 ;  /* 0x000c806557007988 */ /* 0x000fe80008000404 */
[----:B------:R-:W-:Y:S04]  /*3100*/  STS.U16 [R87+UR4+0x1080], R152 ;  /* 0x0010809857007988 */ /* 0x000fe80008000404 */
[----:B------:R-:W-:Y:S04]  /*3110*/  STS.U16 [R87+UR4+0x1480], R168 ;  /* 0x001480a857007988 */ /* 0x000fe80008000404 */
[----:B------:R-:W-:Y:S04]  /*3120*/  STS.U16 [R87+UR4+0x1880], R176 ;  /* 0x001880b057007988 */ /* 0x000fe80008000404 */
[----:B------:R-:W-:Y:S01]  /*3130*/  STS.U16 [R87+UR4+0x1c80], R188 ;  /* 0x001c80bc57007988 */ /* 0x000fe20008000404 */
[----:B0-----:R-:W-:-:S03]  /*3140*/  LOP3.LUT R71, R211, 0x40, RZ, 0x3c, !PT ;  /* 0x00000040d3477812 */ /* 0x001fc600078e3cff */
[----:B------:R0:W-:Y:S04]  /*3150*/  STS.U16 [R89+UR4+0x100], R56 ;  /* 0x0001003859007988 */ /* 0x0001e80008000404 */
[----:B------:R-:W-:Y:S04]  /*3160*/  STS.U16 [R89+UR4+0x500], R64 ;  /* 0x0005004059007988 */ /* 0x000fe80008000404 */
[----:B------:R-:W-:Y:S01]  /*3170*/  STS.U16 [R89+UR4+0x900], R72 ;  /* 0x0009004859007988 */ /* 0x000fe20008000404 */
[----:B0-----:R-:W-:-:S03]  /*3180*/  IMAD.SHL.U32 R56, R193, 0x2, RZ ;  /* 0x00000002c1387824 */ /* 0x001fc600078e00ff */
[----:B------:R-:W-:Y:S04]  /*3190*/  STS.U16 [R89+UR4+0xd00], R102 ;  /* 0x000d006659007988 */ /* 0x000fe80008000404 */
[----:B------:R-:W-:Y:S04]  /*31a0*/  STS.U16 [R89+UR4+0x1100], R154 ;  /* 0x0011009a59007988 */ /* 0x000fe80008000404 */
[----:B------:R-:W-:Y:S04]  /*31b0*/  STS.U16 [R89+UR4+0x1500], R169 ;  /* 0x001500a959007988 */ /* 0x000fe80008000404 */
[----:B------:R-:W-:Y:S04]  /*31c0*/  STS.U16 [R89+UR4+0x1900], R177 ;  /* 0x001900b159007988 */ /* 0x000fe80008000404 */
[----:B------:R0:W-:Y:S04]  /*31d0*/  STS.U16 [R89+UR4+0x1d00], R187 ;  /* 0x001d00bb59007988 */ /* 0x0001e80008000404 */
[----:B------:R1:W-:Y:S01]  /*31e0*/  STS.U16 [R62+UR4+0x980], R73 ;  /* 0x000980493e007988 */ /* 0x0003e20008000404 */
[----:B------:R-:W-:-:S03]  /*31f0*/  LOP3.LUT R91, R56, 0x70, RZ, 0x3c, !PT ;  /* 0x00000070385b7812 */ /* 0x000fc600078e3cff */
[----:B------:R2:W-:Y:S01]  /*3200*/  STS.U16 [R62+UR4+0x180], R57 ;  /* 0x000180393e007988 */ /* 0x0005e20008000404 */
[C---:B0-----:R-:W-:Y:S02]  /*3210*/  LOP3.LUT R89, R56.reuse, 0x60, RZ, 0x3c, !PT ;  /* 0x0000006038597812 */ /* 0x041fe400078e3cff */
[C---:B-1----:R-:W-:Y:S02]  /*3220*/  LOP3.LUT R73, R211.reuse, 0x50, RZ, 0x3c, !PT ;  /* 0x00000050d3497812 */ /* 0x042fe400078e3cff */
[----:B------:R-:W-:Y:S01]  /*3230*/  LOP3.LUT R211, R211, 0x60, RZ, 0x3c, !PT ;  /* 0x00000060d3d37812 */ /* 0x000fe200078e3cff */
[----:B------:R-:W-:Y:S01]  /*3240*/  STS.U16 [R62+UR4+0x580], R65 ;  /* 0x000580413e007988 */ /* 0x000fe20008000404 */
[----:B--2---:R-:W-:-:S03]  /*3250*/  LOP3.LUT R57, R56, 0x10, RZ, 0x3c, !PT ;  /* 0x0000001038397812 */ /* 0x004fc600078e3cff */
[----:B------:R-:W-:Y:S04]  /*3260*/  STS.U16 [R62+UR4+0xd80], R103 ;  /* 0x000d80673e007988 */ /* 0x000fe80008000404 */
[----:B------:R-:W-:Y:S04]  /*3270*/  STS.U16 [R62+UR4+0x1180], R156 ;  /* 0x0011809c3e007988 */ /* 0x000fe80008000404 */
[----:B------:R-:W-:Y:S04]  /*3280*/  STS.U16 [R62+UR4+0x1580], R170 ;  /* 0x001580aa3e007988 */ /* 0x000fe80008000404 */
[----:B------:R-:W-:Y:S04]  /*3290*/  STS.U16 [R62+UR4+0x1980], R178 ;  /* 0x001980b23e007988 */ /* 0x000fe80008000404 */
[----:B------:R-:W-:Y:S04]  /*32a0*/  STS.U16 [R62+UR4+0x1d80], R189 ;  /* 0x001d80bd3e007988 */ /* 0x000fe80008000404 */
[----:B------:R0:W-:Y:S04]  /*32b0*/  STS.U16 [R71+UR4+0x200], R58 ;  /* 0x0002003a47007988 */ /* 0x0001e80008000404 */
[----:B------:R-:W-:Y:S04]  /*32c0*/  STS.U16 [R71+UR4+0x600], R66 ;  /* 0x0006004247007988 */ /* 0x000fe80008000404 */
[----:B------:R-:W-:Y:S01]  /*32d0*/  STS.U16 [R71+UR4+0xa00], R74 ;  /* 0x000a004a47007988 */ /* 0x000fe20008000404 */
[----:B0-----:R-:W-:-:S03]  /*32e0*/  LOP3.LUT R58, R56, 0x20, RZ, 0x3c, !PT ;  /* 0x00000020383a7812 */ /* 0x001fc600078e3cff */
[----:B------:R-:W-:Y:S04]  /*32f0*/  STS.U16 [R71+UR4+0xe00], R140 ;  /* 0x000e008c47007988 */ /* 0x000fe80008000404 */
[----:B------:R-:W-:Y:S04]  /*3300*/  STS.U16 [R71+UR4+0x1200], R158 ;  /* 0x0012009e47007988 */ /* 0x000fe80008000404 */
[----:B------:R-:W-:Y:S04]  /*3310*/  STS.U16 [R71+UR4+0x1600], R171 ;  /* 0x001600ab47007988 */ /* 0x000fe80008000404 */
[----:B------:R-:W-:Y:S04]  /*3320*/  STS.U16 [R71+UR4+0x1a00], R179 ;  /* 0x001a00b347007988 */ /* 0x000fe80008000404 */
[----:B------:R-:W-:Y:S04]  /*3330*/  STS.U16 [R71+UR4+0x1e00], R190 ;  /* 0x001e00be47007988 */ /* 0x000fe80008000404 */
[----:B------:R-:W-:Y:S04]  /*3340*/  STS.U16 [R73+UR4+0x280], R59 ;  /* 0x0002803b49007988 */ /* 0x000fe80008000404 */
[----:B------:R-:W-:Y:S04]  /*3350*/  STS.U16 [R73+UR4+0x680], R67 ;  /* 0x0006804349007988 */ /* 0x000fe80008000404 */
[----:B------:R-:W-:Y:S04]  /*3360*/  STS.U16 [R73+UR4+0xa80], R75 ;  /* 0x000a804b49007988 */ /* 0x000fe80008000404 */
[----:B------:R0:W-:Y:S04]  /*3370*/  STS.U16 [R73+UR4+0xe80], R144 ;  /* 0x000e809049007988 */ /* 0x0001e80008000404 */
        /* <DEDUP_REMOVED lines=20> */
[----:B----4-:R-:W-:Y:S04]  /*34c0*/  STS.U16 [R56+UR4+0x2000], R195 ;  /* 0x002000c338007988 */ /* 0x010fe80008000404 */
        /* <DEDUP_REMOVED lines=14> */
[----:B------:R-:W-:Y:S01]  /*35b0*/  STS.U16 [R91+UR4+0x2780], R210 ;  /* 0x002780d25b007988 */ /* 0x000fe20008000404 */
[----:B------:R-:W-:Y:S01]  /*35c0*/  BAR.SYNC.DEFER_BLOCKING 0x0 ;  /* 0x0000000000007b1d */ /* 0x000fe20000010000 */
[----:B0-----:R-:W-:-:S05]  /*35d0*/  LOP3.LUT R144, R183, 0x40, RZ, 0x3c, !PT ;  /* 0x00000040b7907812 */ /* 0x001fca00078e3cff */
[----:B------:R-:W-:Y:S04]  /*35e0*/  LDSM.16.M88.4 R56, [R212+UR6+0x2000] ;  /* 0x00200006d438783b */ /* 0x000fe80008000200 */
[----:B------:R-:W0:Y:S04]  /*35f0*/  LDSM.16.MT88.4 R64, [R144+UR6] ;  /* 0x000000069040783b */ /* 0x000e280008004200 */
[----:B------:R-:W1:Y:S04]  /*3600*/  LDSM.16.M88.4 R60, [R212+UR6+0x2400] ;  /* 0x00240006d43c783b */ /* 0x000e680008000200 */
[----:B------:R-:W2:Y:S04]  /*3610*/  LDSM.16.MT88.4 R84, [R183+UR6] ;  /* 0x00000006b754783b */ /* 0x000ea80008004200 */
[----:B------:R-:W3:Y:S04]  /*3620*/  LDSM.16.MT88.4 R72, [R144+UR6+0x800] ;  /* 0x000800069048783b */ /* 0x000ee80008004200 */
[----:B------:R-:W4:Y:S01]  /*3630*/  LDSM.16.MT88.4 R68, [R183+UR6+0x800] ;  /* 0x00080006b744783b */ /* 0x000f220008004200 */
[----:B------:R-:W-:-:S03]  /*3640*/  LOP3.LUT R140, R212, 0x40, RZ, 0x3c, !PT ;  /* 0x00000040d48c7812 */ /* 0x000fc600078e3cff */
[----:B------:R-:W-:Y:S04]  /*3650*/  LDSM.16.MT88.4 R100, [R144+UR6+0x1000] ;  /* 0x001000069064783b */ /* 0x000fe80008004200 */
[----:B------:R-:W5:Y:S04]  /*3660*/  LDSM.16.M88.4 R88, [R140+UR6+0x2000] ;  /* 0x002000068c58783b */ /* 0x000f680008000200 */
[----:B------:R-:W-:Y:S01]  /*3670*/  LDSM.16.M88.4 R92, [R140+UR6+0x2400] ;  /* 0x002400068c5c783b */ /* 0x000fe20008000200 */
[C---:B0-----:R-:W-:Y:S08]  /*3680*/  HMMA.16816.F32.BF16 R96, R64.reuse, R56, R96 ;  /* 0x000000384060723c */ /* 0x041ff00000041860 */
[----:B-1----:R-:W-:Y:S01]  /*3690*/  HMMA.16816.F32.BF16 R52, R64, R60, R52 ;  /* 0x0000003c4034723c */ /* 0x002fe20000041834 */
[----:B------:R-:W-:Y:S07]  /*36a0*/  LDSM.16.MT88.4 R64, [R183+UR6+0x1800] ;  /* 0x00180006b740783b */ /* 0x000fee0008004200 */
[C---:B--2---:R-:W-:Y:S08]  /*36b0*/  HMMA.16816.F32.BF16 R76, R84.reuse, R56, R76 ;  /* 0x00000038544c723c */ /* 0x044ff0000004184c */
[----:B------:R-:W-:Y:S01]  /*36c0*/  HMMA.16816.F32.BF16 R80, R84, R60, R80 ;  /* 0x0000003c5450723c */ /* 0x000fe20000041850 */
[----:B------:R-:W0:Y:S07]  /*36d0*/  LDSM.16.MT88.4 R84, [R183+UR6+0x1000] ;  /* 0x00100006b754783b */ /* 0x000e2e0008004200 */
[C---:B---3--:R-:W-:Y:S08]  /*36e0*/  HMMA.16816.F32.BF16 R96, R72.reuse, R58, R96 ;  /* 0x0000003a4860723c */ /* 0x048ff00000041860 */
[----:B------:R-:W-:Y:S01]  /*36f0*/  HMMA.16816.F32.BF16 R72, R72, R62, R52 ;  /* 0x0000003e4848723c */ /* 0x000fe20000041834 */
[----:B------:R-:W1:Y:S07]  /*3700*/  LDSM.16.MT88.4 R52, [R144+UR6+0x1800] ;  /* 0x001800069034783b */ /* 0x000e6e0008004200 */
[C---:B----4-:R-:W-:Y:S08]  /*3710*/  HMMA.16816.F32.BF16 R76, R68.reuse, R58, R76 ;  /* 0x0000003a444c723c */ /* 0x050ff0000004184c */
[----:B------:R-:W-:Y:S08]  /*3720*/  HMMA.16816.F32.BF16 R80, R68, R62, R80 ;  /* 0x0000003e4450723c */ /* 0x000ff00000041850 */
[-C--:B-----5:R-:W-:Y:S08]  /*3730*/  HMMA.16816.F32.BF16 R96, R100, R88.reuse, R96 ;  /* 0x000000586460723c */ /* 0x0a0ff00000041860 */
[C---:B0-----:R-:W-:Y:S08]  /*3740*/  HMMA.16816.F32.BF16 R76, R84.reuse, R88, R76 ;  /* 0x00000058544c723c */ /* 0x041ff0000004184c */
[-C--:B------:R-:W-:Y:S08]  /*3750*/  HMMA.16816.F32.BF16 R80, R84, R92.reuse, R80 ;  /* 0x0000005c5450723c */ /* 0x080ff00000041850 */
[----:B------:R-:W-:Y:S01]  /*3760*/  HMMA.16816.F32.BF16 R72, R100, R92, R72 ;  /* 0x0000005c6448723c */ /* 0x000fe20000041848 */
[----:B------:R-:W-:-:S07]  /*3770*/  UIADD3 UR5, UPT, UPT, UR5, -0x1, URZ ;  /* 0xffffffff05057890 */ /* 0x000fce000fffe0ff */
[----:B-1----:R-:W-:Y:S01]  /*3780*/  HMMA.16816.F32.BF16 R96, R52, R90, R96 ;  /* 0x0000005a3460723c */ /* 0x002fe20000041860 */
[----:B------:R-:W-:-:S07]  /*3790*/  UISETP.NE.U32.AND UP0, UPT, UR5, URZ, UPT ;  /* 0x000000ff0500728c */ /* 0x000fce000bf05070 */
[C---:B------:R-:W-:Y:S08]  /*37a0*/  HMMA.16816.F32.BF16 R76, R64.reuse, R90, R76 ;  /* 0x0000005a404c723c */ /* 0x040ff0000004184c */
[-C--:B------:R-:W-:Y:S08]  /*37b0*/  HMMA.16816.F32.BF16 R80, R64, R94.reuse, R80 ;  /* 0x0000005e4050723c */ /* 0x080ff00000041850 */
[----:B------:R-:W-:Y:S01]  /*37c0*/  HMMA.16816.F32.BF16 R52, R52, R94, R72 ;  /* 0x0000005e3434723c */ /* 0x000fe20000041848 */
[----:B------:R-:W-:-:S04]  /*37d0*/  IMAD.WIDE R142, R20, 0x2, R142 ;  /* 0x00000002148e7825 */ /* 0x000fc800078e028e */
        /* <DEDUP_REMOVED lines=16> */
[----:B------:R-:W-:Y:S01]  /*38e0*/  VIADD R12, R12, 0xffffffc0 ;  /* 0xffffffc00c0c7836 */ /* 0x000fe20000000000 */
[----:B------:R-:W-:Y:S06]  /*38f0*/  BRA.U UP0, `(.L_x_1) ;  /* 0xffffffe100ac7547 */ /* 0x000fec000b83ffff */
[----:B------:R-:W-:Y:S02]  /*3900*/  F2FP.BF16.F32.PACK_AB R55, R55, R54 ;  /* 0x000000363737723e */ /* 0x000fe400000010ff */
[----:B------:R-:W-:Y:S02]  /*3910*/  F2FP.BF16.F32.PACK_AB R99, R99, R98 ;  /* 0x000000626363723e */ /* 0x000fe400000010ff */
[----:B------:R-:W-:Y:S02]  /*3920*/  F2FP.BF16.F32.PACK_AB R54, R53, R52 ;  /* 0x000000343536723e */ /* 0x000fe400000010ff */
[----:B------:R-:W-:Y:S02]  /*3930*/  F2FP.BF16.F32.PACK_AB R98, R97, R96 ;  /* 0x000000606162723e */ /* 0x000fe400000010ff */
[----:B------:R-:W-:Y:S02]  /*3940*/  F2FP.BF16.F32.PACK_AB R53, R83, R82 ;  /* 0x000000525335723e */ /* 0x000fe400000010ff */
[----:B------:R-:W-:-:S02]  /*3950*/  F2FP.BF16.F32.PACK_AB R52, R81, R80 ;  /* 0x000000505134723e */ /* 0x000fc400000010ff */
[----:B------:R-:W-:Y:S02]  /*3960*/  F2FP.BF16.F32.PACK_AB R97, R79, R78 ;  /* 0x0000004e4f61723e */ /* 0x000fe400000010ff */
[----:B------:R-:W-:-:S07]  /*3970*/  F2FP.BF16.F32.PACK_AB R96, R77, R76 ;  /* 0x0000004c4d60723e */ /* 0x000fce00000010ff */
.L_x_0:
[----:B------:R-:W0:Y:S01]  /*3980*/  S2R R6, SR_TID.X ;  /* 0x0000000000067919 */ /* 0x000e220000002100 */
[----:B------:R-:W1:Y:S01]  /*3990*/  S2UR UR5, SR_CgaCtaId ;  /* 0x00000000000579c3 */ /* 0x000e620000008800 */
[----:B------:R-:W-:Y:S01]  /*39a0*/  UMOV UR4, 0x400 ;  /* 0x0000040000047882 */ /* 0x000fe20000000000 */
[----:B------:R-:W2:Y:S01]  /*39b0*/  LDCU.128 UR12, c[0x0][0x390] ;  /* 0x00007200ff0c77ac */ /* 0x000ea20008000c00 */
[C---:B------:R-:W-:Y:S02]  /*39c0*/  VIADD R7, R0.reuse, 0x5 ;  /* 0x0000000500077836 */ /* 0x040fe40000000000 */
[----:B------:R-:W-:-:S03]  /*39d0*/  VIADD R11, R0, 0x6 ;  /* 0x00000006000b7836 */ /* 0x000fc60000000000 */
[----:B------:R-:W-:Y:S01]  /*39e0*/  BAR.SYNC.DEFER_BLOCKING 0x0 ;  /* 0x0000000000007b1d */ /* 0x000fe20000010000 */
[----:B--2---:R-:W-:Y:S01]  /*39f0*/  ISETP.GE.AND P0, PT, R2, UR14, PT ;  /* 0x0000000e02007c0c */ /* 0x004fe2000bf06270 */
[----:B-1----:R-:W-:-:S03]  /*3a00*/  ULEA UR4, UR5, UR4, 0x18 ;  /* 0x0000000405047291 */ /* 0x002fc6000f8ec0ff */
[----:B------:R-:W-:Y:S01]  /*3a10*/  ISETP.LT.AND P5, PT, R0, UR15, !P0 ;  /* 0x0000000f00007c0c */ /* 0x000fe2000c7a1270 */
[----:B------:R-:W1:Y:S01]  /*3a20*/  LDCU UR5, c[0x0][0x3b8] ;  /* 0x00007700ff0577ac */ /* 0x000e620008000800 */
[C---:B0-----:R-:W-:Y:S01]  /*3a30*/  IMAD.SHL.U32 R3, R6.reuse, 0x10, RZ ;  /* 0x0000001006037824 */ /* 0x041fe200078e00ff */
[C---:B------:R-:W-:Y:S01]  /*3a40*/  LOP3.LUT R10, R6.reuse, 0x3f, RZ, 0xc0, !PT ;  /* 0x0000003f060a7812 */ /* 0x040fe200078ec0ff */
[C---:B------:R-:W-:Y:S02]  /*3a50*/  IMAD.SHL.U32 R4, R6.reuse, 0x20, RZ ;  /* 0x0000002006047824 */ /* 0x040fe400078e00ff */
[----:B------:R-:W-:Y:S01]  /*3a60*/  IMAD.SHL.U32 R5, R6, 0x8, RZ ;  /* 0x0000000806057824 */ /* 0x000fe200078e00ff */
[----:B------:R-:W-:Y:S01]  /*3a70*/  LOP3.LUT R3, R3, 0xf0, RZ, 0xc0, !PT ;  /* 0x000000f003037812 */ /* 0x000fe200078ec0ff */
[----:B------:R-:W-:Y:S01]  /*3a80*/  VIADD R6, R0, 0x4 ;  /* 0x0000000400067836 */ /* 0x000fe20000000000 */
[----:B------:R-:W-:Y:S02]  /*3a90*/  LOP3.LUT R4, R4, 0x200, RZ, 0xc0, !PT ;  /* 0x0000020004047812 */ /* 0x000fe400078ec0ff */
[----:B------:R-:W-:-:S02]  /*3aa0*/  LOP3.LUT R5, R5, 0x100, RZ, 0xc0, !PT ;  /* 0x0000010005057812 */ /* 0x000fc400078ec0ff */
[----:B------:R-:W-:Y:S01]  /*3ab0*/  IADD3 R4, PT, PT, R4, UR4, R3 ;  /* 0x0000000404047c10 */ /* 0x000fe2000fffe003 */
[----:B------:R-:W-:Y:S01]  /*3ac0*/  VIADD R3, R0, 0x1 ;  /* 0x0000000100037836 */ /* 0x000fe20000000000 */
[----:B------:R-:W-:Y:S01]  /*3ad0*/  LEA R10, R10, UR4, 0x4 ;  /* 0x000000040a0a7c11 */ /* 0x000fe2000f8e20ff */
[----:B------:R-:W0:Y:S02]  /*3ae0*/  LDCU UR4, c[0x0][0x3b4] ;  /* 0x00007680ff0477ac */ /* 0x000e240008000800 */
[----:B------:R-:W-:Y:S01]  /*3af0*/  IMAD.IADD R9, R5, 0x1, R4 ;  /* 0x0000000105097824 */ /* 0x000fe200078e0204 */
[----:B------:R-:W-:Y:S01]  /*3b00*/  ISETP.LT.AND P4, PT, R3, UR15, !P0 ;  /* 0x0000000f03007c0c */ /* 0x000fe2000c781270 */
[C---:B------:R-:W-:Y:S02]  /*3b10*/  VIADD R4, R0.reuse, 0x2 ;  /* 0x0000000200047836 */ /* 0x040fe40000000000 */
[----:B-1----:R-:W-:Y:S01]  /*3b20*/  IMAD R3, R0, UR5, RZ ;  /* 0x0000000500037c24 */ /* 0x002fe2000f8e02ff */
[----:B------:R-:W-:Y:S01]  /*3b30*/  STSM.16.M88.4 [R9], R96 ;  /* 0x0000006009007844 */ /* 0x000fe20000000200 */
[----:B------:R-:W-:Y:S01]  /*3b40*/  BAR.SYNC.DEFER_BLOCKING 0x0 ;  /* 0x0000000000007b1d */ /* 0x000fe20000010000 */
[----:B------:R-:W-:Y:S01]  /*3b50*/  ISETP.LT.AND P3, PT, R4, UR15, !P0 ;  /* 0x0000000f04007c0c */ /* 0x000fe2000c761270 */
[----:B------:R-:W-:-:S02]  /*3b60*/  VIADD R4, R0, 0x3 ;  /* 0x0000000300047836 */ /* 0x000fc40000000000 */
[----:B------:R-:W-:Y:S02]  /*3b70*/  VIADD R5, R3, UR5 ;  /* 0x0000000503057c36 */ /* 0x000fe40008000000 */
[----:B0-----:R-:W-:Y:S01]  /*3b80*/  IMAD R2, R2, UR4, RZ ;  /* 0x0000000402027c24 */ /* 0x001fe2000f8e02ff */
[----:B------:R-:W-:Y:S01]  /*3b90*/  ISETP.LT.AND P2, PT, R4, UR15, !P0 ;  /* 0x0000000f04007c0c */ /* 0x000fe2000c741270 */
[----:B------:R-:W-:-:S03]  /*3ba0*/  VIADD R8, R5, UR5 ;  /* 0x0000000505087c36 */ /* 0x000fc60008000000 */
[----:B------:R-:W-:-:S04]  /*3bb0*/  LEA R20, P1, R2, UR12, 0x1 ;  /* 0x0000000c02147c11 */ /* 0x000fc8000f8208ff */
[----:B------:R-:W-:Y:S02]  /*3bc0*/  LEA.HI.X.SX32 R22, R2, UR13, 0x1, P1 ;  /* 0x0000000d02167c11 */ /* 0x000fe400088f0eff */
[-C--:B------:R-:W-:Y:S02]  /*3bd0*/  LEA R2, P1, R3, R20.reuse, 0x1 ;  /* 0x0000001403027211 */ /* 0x080fe400078208ff */
[----:B------:R-:W-:Y:S02]  /*3be0*/  LEA R4, P6, R5, R20, 0x1 ;  /* 0x0000001405047211 */ /* 0x000fe400078c08ff */
[-C--:B------:R-:W-:Y:S01]  /*3bf0*/  LEA.HI.X.SX32 R3, R3, R22.reuse, 0x1, P1 ;  /* 0x0000001603037211 */ /* 0x080fe200008f0eff */
[----:B------:R-:W0:Y:S01]  /*3c00*/  LDS.128 R12, [R10] ;  /* 0x000000000a0c7984 */ /* 0x000e220000000c00 */
[----:B------:R-:W-:Y:S01]  /*3c10*/  BAR.SYNC.DEFER_BLOCKING 0x0 ;  /* 0x0000000000007b1d */ /* 0x000fe20000010000 */
[----:B------:R-:W-:Y:S02]  /*3c20*/  ISETP.LT.AND P1, PT, R6, UR15, !P0 ;  /* 0x0000000f06007c0c */ /* 0x000fe4000c721270 */
[----:B------:R-:W-:-:S02]  /*3c30*/  LEA.HI.X.SX32 R5, R5, R22, 0x1, P6 ;  /* 0x0000001605057211 */ /* 0x000fc400030f0eff */
[----:B------:R-:W-:Y:S01]  /*3c40*/  LEA R6, P6, R8, R20, 0x1 ;  /* 0x0000001408067211 */ /* 0x000fe200078c08ff */
[----:B------:R1:W-:Y:S02]  /*3c50*/  STSM.16.M88.4 [R9], R52 ;  /* 0x0000003409007844 */ /* 0x0003e40000000200 */
[----:B------:R-:W-:Y:S01]  /*3c60*/  BAR.SYNC.DEFER_BLOCKING 0x0 ;  /* 0x0000000000007b1d */ /* 0x000fe20000010000 */
[----:B0-----:R-:W-:-:S05]  /*3c70*/  PRMT R16, R12, 0x7632, R16 ;  /* 0x000076320c107816 */ /* 0x001fca0000000010 */
[----:B------:R0:W-:Y:S01]  /*3c80*/  @P5 STG.E.U16 desc[UR8][R2.64], R12 ;  /* 0x0000000c02005986 */ /* 0x0001e2000c101508 */
[----:B------:R-:W-:Y:S02]  /*3c90*/  ISETP.LT.AND P5, PT, R7, UR15, !P0 ;  /* 0x0000000f07007c0c */ /* 0x000fe4000c7a1270 */
[C---:B------:R-:W-:Y:S01]  /*3ca0*/  LEA.HI.X.SX32 R7, R8.reuse, R22, 0x1, P6 ;  /* 0x0000001608077211 */ /* 0x040fe200030f0eff */
[----:B------:R-:W-:Y:S01]  /*3cb0*/  VIADD R8, R8, UR5 ;  /* 0x0000000508087c36 */ /* 0x000fe20008000000 */
[----:B------:R2:W-:Y:S01]  /*3cc0*/  @P4 STG.E.U16 desc[UR8][R4.64], R16 ;  /* 0x0000001004004986 */ /* 0x0005e2000c101508 */
[----:B------:R-:W-:Y:S02]  /*3cd0*/  ISETP.LT.AND P4, PT, R11, UR15, !P0 ;  /* 0x0000000f0b007c0c */ /* 0x000fe4000c781270 */
[----:B-1----:R-:W-:Y:S01]  /*3ce0*/  VIADD R9, R8, UR5 ;  /* 0x0000000508097c36 */ /* 0x002fe20008000000 */
[----:B------:R1:W3:Y:S01]  /*3cf0*/  LDS.128 R16, [R10] ;  /* 0x000000000a107984 */ /* 0x0002e20000000c00 */
[----:B------:R-:W-:Y:S01]  /*3d00*/  PRMT R11, R13, 0x7632, R11 ;  /* 0x000076320d0b7816 */ /* 0x000fe2000000000b */
[----:B0-----:R-:W-:Y:S01]  /*3d10*/  VIADD R3, R0, 0x7 ;  /* 0x0000000700037836 */ /* 0x001fe20000000000 */
[----:B------:R-:W-:Y:S01]  /*3d20*/  LEA R2, P6, R8, R20, 0x1 ;  /* 0x0000001408027211 */ /* 0x000fe200078c08ff */
[----:B------:R0:W-:Y:S01]  /*3d30*/  @P3 STG.E.U16 desc[UR8][R6.64], R13 ;  /* 0x0000000d06003986 */ /* 0x0001e2000c101508 */
[----:B------:R-:W-:-:S02]  /*3d40*/  PRMT R12, R14, 0x7632, R12 ;  /* 0x000076320e0c7816 */ /* 0x000fc4000000000c */
[----:B------:R-:W-:Y:S01]  /*3d50*/  ISETP.LT.AND P3, PT, R3, UR15, !P0 ;  /* 0x0000000f03007c0c */ /* 0x000fe2000c761270 */
[----:B--2---:R-:W-:Y:S01]  /*3d60*/  VIADD R4, R0, 0x8 ;  /* 0x0000000800047836 */ /* 0x004fe20000000000 */
[----:B------:R-:W-:Y:S01]  /*3d70*/  LEA.HI.X.SX32 R3, R8, R22, 0x1, P6 ;  /* 0x0000001608037211 */ /* 0x000fe200030f0eff */
[C---:B------:R-:W-:Y:S01]  /*3d80*/  VIADD R5, R9.reuse, UR5 ;  /* 0x0000000509057c36 */ /* 0x040fe20008000000 */
[C---:B------:R-:W-:Y:S01]  /*3d90*/  LEA R8, P6, R9.reuse, R20, 0x1 ;  /* 0x0000001409087211 */ /* 0x040fe200078c08ff */
[C---:B-1----:R-:W-:Y:S02]  /*3da0*/  VIADD R10, R0.reuse, 0xa ;  /* 0x0000000a000a7836 */ /* 0x042fe40000000000 */
[----:B------:R1:W-:Y:S01]  /*3db0*/  @P2 STG.E.U16 desc[UR8][R2.64], R11 ;  /* 0x0000000b02002986 */ /* 0x0003e2000c101508 */
[----:B------:R-:W-:Y:S01]  /*3dc0*/  LEA.HI.X.SX32 R9, R9, R22, 0x1, P6 ;  /* 0x0000001609097211 */ /* 0x000fe200030f0eff */
[----:B0-----:R-:W-:Y:S01]  /*3dd0*/  VIADD R6, R0, 0x9 ;  /* 0x0000000900067836 */ /* 0x001fe20000000000 */
[----:B------:R-:W-:Y:S01]  /*3de0*/  ISETP.LT.AND P2, PT, R4, UR15, !P0 ;  /* 0x0000000f04007c0c */ /* 0x000fe2000c741270 */
[C---:B------:R-:W-:Y:S01]  /*3df0*/  VIADD R7, R5.reuse, UR5 ;  /* 0x0000000505077c36 */ /* 0x040fe20008000000 */
[----:B------:R-:W-:Y:S01]  /*3e00*/  LEA R4, P6, R5, R20, 0x1 ;  /* 0x0000001405047211 */ /* 0x000fe200078c08ff */
[----:B------:R0:W-:Y:S01]  /*3e10*/  @P1 STG.E.U16 desc[UR8][R8.64], R14 ;  /* 0x0000000e08001986 */ /* 0x0001e2000c101508 */
[----:B------:R-:W-:-:S02]  /*3e20*/  ISETP.LT.AND P1, PT, R6, UR15, !P0 ;  /* 0x0000000f06007c0c */ /* 0x000fc4000c721270 */
[----:B------:R-:W-:Y:S02]  /*3e30*/  LEA.HI.X.SX32 R5, R5, R22, 0x1, P6 ;  /* 0x0000001605057211 */ /* 0x000fe400030f0eff */
[C---:B------:R-:W-:Y:S01]  /*3e40*/  LEA R6, P6, R7.reuse, R20, 0x1 ;  /* 0x0000001407067211 */ /* 0x040fe200078c08ff */
[----:B-1----:R-:W-:Y:S01]  /*3e50*/  VIADD R3, R7, UR5 ;  /* 0x0000000507037c36 */ /* 0x002fe20008000000 */
[----:B------:R-:W-:Y:S01]  /*3e60*/  PRMT R11, R15, 0x7632, R11 ;  /* 0x000076320f0b7816 */ /* 0x000fe2000000000b */
[----:B------:R1:W-:Y:S01]  /*3e70*/  @P5 STG.E.U16 desc[UR8][R4.64], R12 ;  /* 0x0000000c04005986 */ /* 0x0003e2000c101508 */
[----:B------:R-:W-:Y:S02]  /*3e80*/  LEA.HI.X.SX32 R7, R7, R22, 0x1, P6 ;  /* 0x0000001607077211 */ /* 0x000fe400030f0eff */
[C---:B------:R-:W-:Y:S01]  /*3e90*/  LEA R2, P6, R3.reuse, R20, 0x1 ;  /* 0x0000001403027211 */ /* 0x040fe200078c08ff */
[C---:B0-----:R-:W-:Y:S01]  /*3ea0*/  VIADD R9, R3.reuse, UR5 ;  /* 0x0000000503097c36 */ /* 0x041fe20008000000 */
[----:B------:R-:W-:Y:S01]  /*3eb0*/  ISETP.LT.AND P5, PT, R10, UR15, !P0 ;  /* 0x0000000f0a007c0c */ /* 0x000fe2000c7a1270 */
[C---:B------:R-:W-:Y:S01]  /*3ec0*/  VIADD R8, R0.reuse, 0xb ;  /* 0x0000000b00087836 */ /* 0x040fe20000000000 */
[----:B------:R-:W-:Y:S01]  /*3ed0*/  LEA.HI.X.SX32 R3, R3, R22, 0x1, P6 ;  /* 0x0000001603037211 */ /* 0x000fe200030f0eff */
[----:B------:R-:W-:Y:S01]  /*3ee0*/  VIADD R10, R0, 0xc ;  /* 0x0000000c000a7836 */ /* 0x000fe20000000000 */
[----:B------:R0:W-:Y:S02]  /*3ef0*/  @P4 STG.E.U16 desc[UR8][R6.64], R15 ;  /* 0x0000000f06004986 */ /* 0x0001e4000c101508 */
[----:B------:R-:W-:Y:S01]  /*3f00*/  ISETP.LT.AND P4, PT, R8, UR15, !P0 ;  /* 0x0000000f08007c0c */ /* 0x000fe2000c781270 */
[C---:B-1----:R-:W-:Y:S01]  /*3f10*/  VIADD R5, R9.reuse, UR5 ;  /* 0x0000000509057c36 */ /* 0x042fe20008000000 */
[----:B------:R-:W-:Y:S01]  /*3f20*/  LEA R8, P6, R9, R20, 0x1 ;  /* 0x0000001409087211 */ /* 0x000fe200078c08ff */
[----:B------:R1:W-:Y:S01]  /*3f30*/  @P3 STG.E.U16 desc[UR8][R2.64], R11 ;  /* 0x0000000b02003986 */ /* 0x0003e2000c101508 */
[----:B------:R-:W-:-:S02]  /*3f40*/  ISETP.LT.AND P3, PT, R10, UR15, !P0 ;  /* 0x0000000f0a007c0c */ /* 0x000fc4000c761270 */
[----:B------:R-:W-:Y:S02]  /*3f50*/  LEA.HI.X.SX32 R9, R9, R22, 0x1, P6 ;  /* 0x0000001609097211 */ /* 0x000fe400030f0eff */
[C---:B------:R-:W-:Y:S01]  /*3f60*/  LEA R4, P6, R5.reuse, R20, 0x1 ;  /* 0x0000001405047211 */ /* 0x040fe200078c08ff */
[C---:B0-----:R-:W-:Y:S02]  /*3f70*/  VIADD R7, R5.reuse, UR5 ;  /* 0x0000000505077c36 */ /* 0x041fe40008000000 */
[----:B---3--:R0:W-:Y:S01]  /*3f80*/  @P2 STG.E.U16 desc[UR8][R8.64], R16 ;  /* 0x0000001008002986 */ /* 0x0081e2000c101508 */
[----:B------:R-:W-:Y:S01]  /*3f90*/  LEA.HI.X.SX32 R5, R5, R22, 0x1, P6 ;  /* 0x0000001605057211 */ /* 0x000fe200030f0eff */
[----:B------:R-:W-:Y:S02]  /*3fa0*/  VIADD R6, R0, 0xd ;  /* 0x0000000d00067836 */ /* 0x000fe40000000000 */
[C---:B------:R-:W-:Y:S01]  /*3fb0*/  VIADD R10, R7.reuse, UR5 ;  /* 0x00000005070a7c36 */ /* 0x040fe20008000000 */
[----:B-1----:R-:W-:Y:S01]  /*3fc0*/  PRMT R3, R16, 0x7632, R3 ;  /* 0x0000763210037816 */ /* 0x002fe20000000003 */
[----:B------:R-:W-:Y:S01]  /*3fd0*/  VIADD R15, R0, 0xe ;  /* 0x0000000e000f7836 */ /* 0x000fe20000000000 */
[----:B------:R-:W-:Y:S01]  /*3fe0*/  ISETP.LT.AND P2, PT, R6, UR15, !P0 ;  /* 0x0000000f06007c0c */ /* 0x000fe2000c741270 */
[C---:B------:R-:W-:Y:S01]  /*3ff0*/  VIADD R11, R10.reuse, UR5 ;  /* 0x000000050a0b7c36 */ /* 0x040fe20008000000 */
[-C--:B------:R-:W-:Y:S01]  /*4000*/  LEA R6, P6, R7, R20.reuse, 0x1 ;  /* 0x0000001407067211 */ /* 0x080fe200078c08ff */
[----:B------:R1:W-:Y:S01]  /*4010*/  @P1 STG.E.U16 desc[UR8][R4.64], R3 ;  /* 0x0000000304001986 */ /* 0x0003e2000c101508 */
[----:B------:R-:W-:Y:S01]  /*4020*/  LEA R2, P1, R10, R20, 0x1 ;  /* 0x000000140a027211 */ /* 0x000fe200078208ff */
[----:B------:R-:W-:Y:S01]  /*4030*/  VIADD R12, R11, UR5 ;  /* 0x000000050b0c7c36 */ /* 0x000fe20008000000 */
[----:B------:R-:W-:Y:S01]  /*4040*/  LEA.HI.X.SX32 R7, R7, R22, 0x1, P6 ;  /* 0x0000001607077211 */ /* 0x000fe200030f0eff */
[----:B------:R-:W-:Y:S01]  /*4050*/  VIADD R0, R0, 0xf ;  /* 0x0000000f00007836 */ /* 0x000fe20000000000 */
[----:B0-----:R-:W-:Y:S01]  /*4060*/  LEA R8, P6, R11, R20, 0x1 ;  /* 0x000000140b087211 */ /* 0x001fe200078c08ff */
[----:B------:R-:W-:-:S02]  /*4070*/  VIADD R13, R12, UR5 ;  /* 0x000000050c0d7c36 */ /* 0x000fc40008000000 */
[----:B------:R0:W-:Y:S01]  /*4080*/  @P5 STG.E.U16 desc[UR8][R6.64], R17 ;  /* 0x0000001106005986 */ /* 0x0001e2000c101508 */
[-C--:B------:R-:W-:Y:S01]  /*4090*/  LEA.HI.X.SX32 R9, R11, R22.reuse, 0x1, P6 ;  /* 0x000000160b097211 */ /* 0x080fe200030f0eff */
[C---:B------:R-:W-:Y:S01]  /*40a0*/  VIADD R14, R13.reuse, UR5 ;  /* 0x000000050d0e7c36 */ /* 0x040fe20008000000 */
[----:B-1----:R-:W-:Y:S02]  /*40b0*/  LEA.HI.X.SX32 R3, R10, R22, 0x1, P1 ;  /* 0x000000160a037211 */ /* 0x002fe400008f0eff */
[CC--:B------:R-:W-:Y:S02]  /*40c0*/  LEA R4, P1, R13.reuse, R20.reuse, 0x1 ;  /* 0x000000140d047211 */ /* 0x0c0fe400078208ff */
[----:B------:R-:W-:Y:S02]  /*40d0*/  LEA R10, P6, R12, R20, 0x1 ;  /* 0x000000140c0a7211 */ /* 0x000fe400078c08ff */
[----:B------:R-:W-:Y:S02]  /*40e0*/  LEA.HI.X.SX32 R5, R13, R22, 0x1, P1 ;  /* 0x000000160d057211 */ /* 0x000fe400008f0eff */
[----:B------:R-:W-:-:S02]  /*40f0*/  ISETP.LT.AND P1, PT, R15, UR15, !P0 ;  /* 0x0000000f0f007c0c */ /* 0x000fc4000c721270 */
[----:B------:R-:W-:Y:S02]  /*4100*/  ISETP.LT.AND P0, PT, R0, UR15, !P0 ;  /* 0x0000000f00007c0c */ /* 0x000fe4000c701270 */
[----:B------:R-:W-:Y:S02]  /*4110*/  PRMT R0, R17, 0x7632, R0 ;  /* 0x0000763211007816 */ /* 0x000fe40000000000 */
[----:B------:R-:W-:Y:S02]  /*4120*/  LEA.HI.X.SX32 R11, R12, R22, 0x1, P6 ;  /* 0x000000160c0b7211 */ /* 0x000fe400030f0eff */
[----:B0-----:R-:W-:Y:S01]  /*4130*/  PRMT R7, R18, 0x7632, R7 ;  /* 0x0000763212077816 */ /* 0x001fe20000000007 */
[----:B------:R0:W-:Y:S01]  /*4140*/  @P4 STG.E.U16 desc[UR8][R2.64], R0 ;  /* 0x0000000002004986 */ /* 0x0001e2000c101508 */
[----:B------:R-:W-:-:S03]  /*4150*/  LEA R12, P6, R14, R20, 0x1 ;  /* 0x000000140e0c7211 */ /* 0x000fc600078c08ff */
[----:B------:R0:W-:Y:S01]  /*4160*/  @P3 STG.E.U16 desc[UR8][R8.64], R18 ;  /* 0x0000001208003986 */ /* 0x0001e2000c101508 */
[----:B------:R-:W-:-:S03]  /*4170*/  LEA.HI.X.SX32 R13, R14, R22, 0x1, P6 ;  /* 0x000000160e0d7211 */ /* 0x000fc600030f0eff */
[----:B------:R0:W-:Y:S04]  /*4180*/  @P2 STG.E.U16 desc[UR8][R10.64], R7 ;  /* 0x000000070a002986 */ /* 0x0001e8000c101508 */
[----:B------:R0:W-:Y:S01]  /*4190*/  @P1 STG.E.U16 desc[UR8][R4.64], R19 ;  /* 0x0000001304001986 */ /* 0x0001e2000c101508 */
[----:B------:R-:W-:Y:S05]  /*41a0*/  @!P0 EXIT ;  /* 0x000000000000894d */ /* 0x000fea0003800000 */
[----:B------:R-:W-:-:S05]  /*41b0*/  PRMT R6, R19, 0x7632, R6 ;  /* 0x0000763213067816 */ /* 0x000fca0000000006 */
[----:B------:R-:W-:Y:S01]  /*41c0*/  STG.E.U16 desc[UR8][R12.64], R6 ;  /* 0x000000060c007986 */ /* 0x000fe2000c101508 */
[----:B------:R-:W-:Y:S05]  /*41d0*/  EXIT ;  /* 0x000000000000794d */ /* 0x000fea0003800000 */
.L_x_2:
[----:B------:R-:W-:-:S00]  /*41e0*/  BRA `(.L_x_2) ;  /* 0xfffffffc00fc7947 */ /* 0x000fc0000383ffff */
[----:B------:R-:W-:-:S00]  /*41f0*/  NOP ;  /* 0x0000000000007918 */ /* 0x000fc00000000000 */
        /* <DEDUP_REMOVED lines=8> */
.L_x_3:


//--------------------- .nv.shared.matmul_kernel  --------------------------
	.section	.nv.shared.matmul_kernel,"aw",@nobits
	.sectionflags	@""
	.align	16
	.zero		1024


//--------------------- .nv.shared.reserved.0     --------------------------
	.section	.nv.shared.reserved.0,"aw",@nobits
	.weak		__nv_reservedSMEM_offset_0_alias
	.size		__nv_reservedSMEM_offset_0_alias, 0, 64
	.other		__nv_reservedSMEM_offset_0_alias,@"STO_CUDA_RESERVED_SHARED STV_DEFAULT"
__nv_reservedSMEM_offset_0_alias:
	.zero		0
	.zero		64


//--------------------- .nv.constant0.matmul_kernel --------------------------
	.section	.nv.constant0.matmul_kernel,"a",@progbits
	.sectionflags	@""
	.align	4
.nv.constant0.matmul_kernel:
	.zero		976


//--------------------- SYMBOLS --------------------------

	.type		.nv.reservedSmem.offset0,@object
	.size		.nv.reservedSmem.offset0,0x4
	.type		.nv.reservedSmem.cap,@object
	.size		.nv.reservedSmem.cap,0x4
